	.target	sm_100a

	.elftype	@"ET_EXEC"


//--------------------- .note.nv.tkinfo           --------------------------
	.section	.note.nv.tkinfo,"",@"SHT_NOTE"
	.sectionflags	@"SHF_NOTE_NV_TKINFO"
	.tkinfo
        /*0018*/ 	.word	0x00000081
        /*0030*/ 	.string	""
        /*0030*/ 	.string	"ptxas-blackwell"
        /*0030*/ 	.string	"Cuda compilation tools, release 12.9, V12.9.86"
        /*0030*/ 	.string	"Build cuda_12.9.r12.9/compiler.36037853_0"
        /*0030*/ 	.string	"-v  -suppress-debug-info  -lineinfo  -arch sm_100a "



//--------------------- .note.nv.cuver            --------------------------
	.section	.note.nv.cuver,"",@"SHT_NOTE"
	.sectionflags	@"SHF_NOTE_NV_CUVER"
        /*0018*/ 	.short	0x0001
        /*001a*/ 	.short	0x0064
        /*001c*/ 	.short	0x0001
        /*001e*/ 	.short	0x0000
        /*0020*/ 	.short	0x0001
        /*0022*/ 	.short	0x0000


//--------------------- .nv.info                  --------------------------
	.section	.nv.info,"",@"SHT_CUDA_INFO"
	.align	4


	//----- nvinfo : EIATTR_REGCOUNT
	.align		4
        /*0000*/ 	.byte	0x04, 0x2f
        /*0002*/ 	.short	(.L_4 - .L_3)
	.align		4
.L_3:
        /*0004*/ 	.word	index@(gluon_tcgen05)
        /*0008*/ 	.word	0x00000027


	//----- nvinfo : EIATTR_FRAME_SIZE
	.align		4
.L_4:
        /*000c*/ 	.byte	0x04, 0x11
        /*000e*/ 	.short	(.L_6 - .L_5)
	.align		4
.L_5:
        /*0010*/ 	.word	index@($__internal_2_$__cuda_sm10x_tcgen05_guardrail_trap_unallocated_columns_being_dealloced)
        /*0014*/ 	.word	0x00000000


	//----- nvinfo : EIATTR_FRAME_SIZE
	.align		4
.L_6:
        /*0018*/ 	.byte	0x04, 0x11
        /*001a*/ 	.short	(.L_8 - .L_7)
	.align		4
.L_7:
        /*001c*/ 	.word	index@($__internal_1_$__cuda_sm10x_tcgen05_guardrail_trap_phase_invalid_during_alloc)
        /*0020*/ 	.word	0x00000000


	//----- nvinfo : EIATTR_FRAME_SIZE
	.align		4
.L_8:
        /*0024*/ 	.byte	0x04, 0x11
        /*0026*/ 	.short	(.L_10 - .L_9)
	.align		4
.L_9:
        /*0028*/ 	.word	index@($__internal_0_$__cuda_sm10x_tcgen05_guardrail_trap_col_being_dealloced_not_returned_by_alloc)
        /*002c*/ 	.word	0x00000000


	//----- nvinfo : EIATTR_FRAME_SIZE
	.align		4
.L_10:
        /*0030*/ 	.byte	0x04, 0x11
        /*0032*/ 	.short	(.L_12 - .L_11)
	.align		4
.L_11:
        /*0034*/ 	.word	index@(gluon_tcgen05)
        /*0038*/ 	.word	0x00000000


	//----- nvinfo : EIATTR_MIN_STACK_SIZE
	.align		4
.L_12:
        /*003c*/ 	.byte	0x04, 0x12
        /*003e*/ 	.short	(.L_14 - .L_13)
	.align		4
.L_13:
        /*0040*/ 	.word	index@(gluon_tcgen05)
        /*0044*/ 	.word	0x00000000
.L_14:


//--------------------- .nv.info.gluon_tcgen05    --------------------------
	.section	.nv.info.gluon_tcgen05,"",@"SHT_CUDA_INFO"
	.sectionflags	@""
	.align	4


	//----- nvinfo : EIATTR_CUDA_API_VERSION
	.align		4
        /*0000*/ 	.byte	0x04, 0x37
        /*0002*/ 	.short	(.L_16 - .L_15)
.L_15:
        /*0004*/ 	.word	0x00000081


	//----- nvinfo : EIATTR_KPARAM_INFO
	.align		4
.L_16:
        /*0008*/ 	.byte	0x04, 0x17
        /*000a*/ 	.short	(.L_18 - .L_17)
.L_17:
        /*000c*/ 	.word	0x00000000
        /*0010*/ 	.short	0x000a
        /*0012*/ 	.short	0x0048
        /*0014*/ 	.byte	0x00, 0xf4, 0x21, 0x00


	//----- nvinfo : EIATTR_KPARAM_INFO
	.align		4
.L_18:
        /*0018*/ 	.byte	0x04, 0x17
        /*001a*/ 	.short	(.L_20 - .L_19)
.L_19:
        /*001c*/ 	.word	0x00000000
        /*0020*/ 	.short	0x0009
        /*0022*/ 	.short	0x0040
        /*0024*/ 	.byte	0x00, 0xf4, 0x21, 0x00


	//----- nvinfo : EIATTR_KPARAM_INFO
	.align		4
.L_20:
        /*0028*/ 	.byte	0x04, 0x17
        /*002a*/ 	.short	(.L_22 - .L_21)
.L_21:
        /*002c*/ 	.word	0x00000000
        /*0030*/ 	.short	0x0008
        /*0032*/ 	.short	0x0038
        /*0034*/ 	.byte	0x00, 0xf0, 0x21, 0x00


	//----- nvinfo : EIATTR_KPARAM_INFO
	.align		4
.L_22:
        /*0038*/ 	.byte	0x04, 0x17
        /*003a*/ 	.short	(.L_24 - .L_23)
.L_23:
        /*003c*/ 	.word	0x00000000
        /*0040*/ 	.short	0x0007
        /*0042*/ 	.short	0x0030
        /*0044*/ 	.byte	0x00, 0xf0, 0x21, 0x00


	//----- nvinfo : EIATTR_KPARAM_INFO
	.align		4
.L_24:
        /*0048*/ 	.byte	0x04, 0x17
        /*004a*/ 	.short	(.L_26 - .L_25)
.L_25:
        /*004c*/ 	.word	0x00000000
        /*0050*/ 	.short	0x0006
        /*0052*/ 	.short	0x0028
        /*0054*/ 	.byte	0x00, 0xf0, 0x21, 0x00


	//----- nvinfo : EIATTR_KPARAM_INFO
	.align		4
.L_26:
        /*0058*/ 	.byte	0x04, 0x17
        /*005a*/ 	.short	(.L_28 - .L_27)
.L_27:
        /*005c*/ 	.word	0x00000000
        /*0060*/ 	.short	0x0005
        /*0062*/ 	.short	0x0020
        /*0064*/ 	.byte	0x00, 0xf0, 0x11, 0x00


	//----- nvinfo : EIATTR_KPARAM_INFO
	.align		4
.L_28:
        /*0068*/ 	.byte	0x04, 0x17
        /*006a*/ 	.short	(.L_30 - .L_29)
.L_29:
        /*006c*/ 	.word	0x00000000
        /*0070*/ 	.short	0x0004
        /*0072*/ 	.short	0x001c
        /*0074*/ 	.byte	0x00, 0xf0, 0x11, 0x00


	//----- nvinfo : EIATTR_KPARAM_INFO
	.align		4
.L_30:
        /*0078*/ 	.byte	0x04, 0x17
        /*007a*/ 	.short	(.L_32 - .L_31)
.L_31:
        /*007c*/ 	.word	0x00000000
        /*0080*/ 	.short	0x0003
        /*0082*/ 	.short	0x0018
        /*0084*/ 	.byte	0x00, 0xf0, 0x11, 0x00


	//----- nvinfo : EIATTR_KPARAM_INFO
	.align		4
.L_32:
        /*0088*/ 	.byte	0x04, 0x17
        /*008a*/ 	.short	(.L_34 - .L_33)
.L_33:
        /*008c*/ 	.word	0x00000000
        /*0090*/ 	.short	0x0002
        /*0092*/ 	.short	0x0010
        /*0094*/ 	.byte	0x00, 0xf4, 0x21, 0x00


	//----- nvinfo : EIATTR_KPARAM_INFO
	.align		4
.L_34:
        /*0098*/ 	.byte	0x04, 0x17
        /*009a*/ 	.short	(.L_36 - .L_35)
.L_35:
        /*009c*/ 	.word	0x00000000
        /*00a0*/ 	.short	0x0001
        /*00a2*/ 	.short	0x0008
        /*00a4*/ 	.byte	0x00, 0xf4, 0x21, 0x00


	//----- nvinfo : EIATTR_KPARAM_INFO
	.align		4
.L_36:
        /*00a8*/ 	.byte	0x04, 0x17
        /*00aa*/ 	.short	(.L_38 - .L_37)
.L_37:
        /*00ac*/ 	.word	0x00000000
        /*00b0*/ 	.short	0x0000
        /*00b2*/ 	.short	0x0000
        /*00b4*/ 	.byte	0x00, 0xf4, 0x21, 0x00


	//----- nvinfo : EIATTR_AT_ENTRY_FRAGMENTS
	.align		4
.L_38:
        /*00b8*/ 	.byte	0x04, 0x4f
        /*00ba*/ 	.short	(.L_40 - .L_39)


	//   ....[0]....
.L_39:
        /*00bc*/ 	.word	0x00000004


	//----- nvinfo : EIATTR_RESERVED_SMEM_USED
	.align		4
.L_40:
        /*00c0*/ 	.byte	0x01, 0x41
	.zero		2


	//----- nvinfo : EIATTR_SPARSE_MMA_MASK
	.align		4
        /*00c4*/ 	.byte	0x03, 0x50
        /*00c6*/ 	.short	0x0000


	//----- nvinfo : EIATTR_TCGEN05_1CTA_USED
	.align		4
        /*00c8*/ 	.byte	0x01, 0x51
	.zero		2


	//----- nvinfo : EIATTR_MAXREG_COUNT
	.align		4
        /*00cc*/ 	.byte	0x03, 0x1b
        /*00ce*/ 	.short	0x00ff


	//----- nvinfo : EIATTR_NUM_BARRIERS
	.align		4
        /*00d0*/ 	.byte	0x02, 0x4c
        /*00d2*/ 	.byte	0x01
	.zero		1


	//----- nvinfo : EIATTR_INT_WARP_WIDE_INSTR_OFFSETS
	.align		4
        /*00d4*/ 	.byte	0x04, 0x31
        /*00d6*/ 	.short	(.L_42 - .L_41)


	//   ....[0]....
.L_41:
        /*00d8*/ 	.word	0x00001690


	//   ....[1]....
        /*00dc*/ 	.word	0x000016b0


	//   ....[2]....
        /*00e0*/ 	.word	0x00001740


	//   ....[3]....
        /*00e4*/ 	.word	0x000018f0


	//   ....[4]....
        /*00e8*/ 	.word	0x00001900


	//   ....[5]....
        /*00ec*/ 	.word	0x00001910


	//   ....[6]....
        /*00f0*/ 	.word	0x00001920


	//   ....[7]....
        /*00f4*/ 	.word	0x00001ba0


	//   ....[8]....
        /*00f8*/ 	.word	0x00001bb0


	//   ....[9]....
        /*00fc*/ 	.word	0x00001d20


	//   ....[10]....
        /*0100*/ 	.word	0x00001d70


	//   ....[11]....
        /*0104*/ 	.word	0x00001d80


	//   ....[12]....
        /*0108*/ 	.word	0x00001db0


	//   ....[13]....
        /*010c*/ 	.word	0x00001fc0


	//   ....[14]....
        /*0110*/ 	.word	0x00001fd0


	//   ....[15]....
        /*0114*/ 	.word	0x000022a0


	//   ....[16]....
        /*0118*/ 	.word	0x000022b0


	//   ....[17]....
        /*011c*/ 	.word	0x000025f0


	//   ....[18]....
        /*0120*/ 	.word	0x00002640


	//----- nvinfo : EIATTR_COOP_GROUP_MASK_REGIDS
	.align		4
.L_42:
        /*0124*/ 	.byte	0x04, 0x29
        /*0126*/ 	.short	(.L_44 - .L_43)


	//   ....[0]....
.L_43:
        /*0128*/ 	.word	0xffffffff


	//   ....[1]....
        /*012c*/ 	.word	0xffffffff


	//   ....[2]....
        /*0130*/ 	.word	0xffffffff


	//   ....[3]....
        /*0134*/ 	.word	0xffffffff


	//   ....[4]....
        /*0138*/ 	.word	0xffffffff


	//   ....[5]....
        /*013c*/ 	.word	0xffffffff


	//   ....[6]....
        /*0140*/ 	.word	0xffffffff


	//   ....[7]....
        /*0144*/ 	.word	0xffffffff


	//   ....[8]....
        /*0148*/ 	.word	0xffffffff


	//   ....[9]....
        /*014c*/ 	.word	0xffffffff


	//----- nvinfo : EIATTR_COOP_GROUP_INSTR_OFFSETS
	.align		4
.L_44:
        /*0150*/ 	.byte	0x04, 0x28
        /*0152*/ 	.short	(.L_46 - .L_45)


	//   ....[0]....
.L_45:
        /*0154*/ 	.word	0x00000050


	//   ....[1]....
        /*0158*/ 	.word	0x00000310


	//   ....[2]....
        /*015c*/ 	.word	0x000004f0


	//   ....[3]....
        /*0160*/ 	.word	0x00000980


	//   ....[4]....
        /*0164*/ 	.word	0x00000ac0


	//   ....[5]....
        /*0168*/ 	.word	0x00000fa0


	//   ....[6]....
        /*016c*/ 	.word	0x000010e0


	//   ....[7]....
        /*0170*/ 	.word	0x00001530


	//   ....[8]....
        /*0174*/ 	.word	0x00002480


	//   ....[9]....
        /*0178*/ 	.word	0x000026f0


	//----- nvinfo : EIATTR_VRC_CTA_INIT_COUNT
	.align		4
.L_46:
        /*017c*/ 	.byte	0x02, 0x4a
        /*017e*/ 	.byte	0x80
	.zero		1


	//----- nvinfo : EIATTR_MBARRIER_INSTR_OFFSETS
	.align		4
        /*0180*/ 	.byte	0x04, 0x39
        /*0182*/ 	.short	(.L_48 - .L_47)


	//   ....[0]....
.L_47:
        /*0184*/ 	.word	0x00001760
        /*0188*/ 	.word	0x000000ff
        /*018c*/ 	.word	0x00004000
        /*0190*/ 	.short	0x0100
        /*0192*/ 	.byte	0x08
	.zero		1


	//   ....[1]....
        /*0194*/ 	.word	0x00001770
        /*0198*/ 	.word	0x000000ff
        /*019c*/ 	.word	0x00004010
        /*01a0*/ 	.short	0x0100
        /*01a2*/ 	.byte	0x08
	.zero		1


	//   ....[2]....
        /*01a4*/ 	.word	0x00001820
        /*01a8*/ 	.word	0x000000ff
        /*01ac*/ 	.word	0x00004008
        /*01b0*/ 	.short	0x0100
        /*01b2*/ 	.byte	0x08
	.zero		1


	//   ....[3]....
        /*01b4*/ 	.word	0x00001830
        /*01b8*/ 	.word	0x000000ff
        /*01bc*/ 	.word	0x00004018
        /*01c0*/ 	.short	0x0100
        /*01c2*/ 	.byte	0x08
	.zero		1


	//   ....[4]....
        /*01c4*/ 	.word	0x00001a00
        /*01c8*/ 	.word	0x000000ff
        /*01cc*/ 	.word	0x00004000
        /*01d0*/ 	.short	0x010a
        /*01d2*/ 	.byte	0x08
	.zero		1


	//   ....[5]....
        /*01d4*/ 	.word	0x00001c00
        /*01d8*/ 	.word	0x000000ff
        /*01dc*/ 	.word	0x00004010
        /*01e0*/ 	.short	0x010a
        /*01e2*/ 	.byte	0x08
	.zero		1


	//   ....[6]....
        /*01e4*/ 	.word	0x00001e20
        /*01e8*/ 	.word	0x000000ff
        /*01ec*/ 	.word	0x00004000
        /*01f0*/ 	.short	0x010a
        /*01f2*/ 	.byte	0x1c
	.zero		1


	//   ....[7]....
        /*01f4*/ 	.word	0x00002010
        /*01f8*/ 	.word	0x000000ff
        /*01fc*/ 	.word	0x00004010
        /*0200*/ 	.short	0x010a
        /*0202*/ 	.byte	0x1c
	.zero		1


	//   ....[8]....
        /*0204*/ 	.word	0x000020f0
        /*0208*/ 	.word	0x000000ff
        /*020c*/ 	.word	0x00004000
        /*0210*/ 	.short	0x0108
        /*0212*/ 	.byte	0x08
	.zero		1


	//   ....[9]....
        /*0214*/ 	.word	0x00002100
        /*0218*/ 	.word	0x000000ff
        /*021c*/ 	.word	0x00004010
        /*0220*/ 	.short	0x0108
        /*0222*/ 	.byte	0x08
	.zero		1


	//   ....[10]....
        /*0224*/ 	.word	0x00002150
        /*0228*/ 	.word	0x000000ff
        /*022c*/ 	.word	0x00004008
        /*0230*/ 	.short	0x0108
        /*0232*/ 	.byte	0x08
	.zero		1


	//   ....[11]....
        /*0234*/ 	.word	0x00002160
        /*0238*/ 	.word	0x000000ff
        /*023c*/ 	.word	0x00004018
        /*0240*/ 	.short	0x0108
        /*0242*/ 	.byte	0x08
	.zero		1


	//   ....[12]....
        /*0244*/ 	.word	0x00002710
        /*0248*/ 	.word	0x000000ff
        /*024c*/ 	.word	0x00004000
        /*0250*/ 	.short	0x010a
        /*0252*/ 	.byte	0x08
	.zero		1


	//   ....[13]....
        /*0254*/ 	.word	0x00002740
        /*0258*/ 	.word	0x000000ff
        /*025c*/ 	.word	0x00004010
        /*0260*/ 	.short	0x010a
        /*0262*/ 	.byte	0x08
	.zero		1


	//   ....[14]....
        /*0264*/ 	.word	0x00002770
        /*0268*/ 	.word	0x000000ff
        /*026c*/ 	.word	0x00004000
        /*0270*/ 	.short	0x010a
        /*0272*/ 	.byte	0x1c
	.zero		1


	//   ....[15]....
        /*0274*/ 	.word	0x000027a0
        /*0278*/ 	.word	0x000000ff
        /*027c*/ 	.word	0x00004010
        /*0280*/ 	.short	0x010a
        /*0282*/ 	.byte	0x1c
	.zero		1


	//----- nvinfo : EIATTR_NUM_MBARRIERS
	.align		4
.L_48:
        /*0284*/ 	.byte	0x03, 0x38
        /*0286*/ 	.short	0x0004


	//----- nvinfo : EIATTR_EXIT_INSTR_OFFSETS
	.align		4
        /*0288*/ 	.byte	0x04, 0x1c
        /*028a*/ 	.short	(.L_50 - .L_49)


	//   ....[0]....
.L_49:
        /*028c*/ 	.word	0x00002700


	//----- nvinfo : EIATTR_REQNTID
	.align		4
.L_50:
        /*0290*/ 	.byte	0x04, 0x10
        /*0292*/ 	.short	(.L_52 - .L_51)
.L_51:
        /*0294*/ 	.word	0x00000080
        /*0298*/ 	.word	0x00000001
        /*029c*/ 	.word	0x00000001


	//----- nvinfo : EIATTR_CRS_STACK_SIZE
	.align		4
.L_52:
        /*02a0*/ 	.byte	0x04, 0x1e
        /*02a2*/ 	.short	(.L_54 - .L_53)
.L_53:
        /*02a4*/ 	.word	0x00000000


	//----- nvinfo : EIATTR_CBANK_PARAM_SIZE
	.align		4
.L_54:
        /*02a8*/ 	.byte	0x03, 0x19
        /*02aa*/ 	.short	0x0050


	//----- nvinfo : EIATTR_PARAM_CBANK
	.align		4
        /*02ac*/ 	.byte	0x04, 0x0a
        /*02ae*/ 	.short	(.L_56 - .L_55)
	.align		4
.L_55:
        /*02b0*/ 	.word	index@(.nv.constant0.gluon_tcgen05)
        /*02b4*/ 	.short	0x0380
        /*02b6*/ 	.short	0x0050


	//----- nvinfo : EIATTR_SW_WAR
	.align		4
.L_56:
        /*02b8*/ 	.byte	0x04, 0x36
        /*02ba*/ 	.short	(.L_58 - .L_57)
.L_57:
        /*02bc*/ 	.word	0x00000008
.L_58:


//--------------------- .nv.compat                --------------------------
	.section	.nv.compat,"",@"SHT_CUDA_COMPAT_INFO"
	.align	4
        /*0000*/ 	.byte	0x02, 0x02, 0x02, 0x00, 0x02, 0x05, 0x05, 0x00, 0x02, 0x03, 0x03, 0x00, 0x02, 0x06, 0x01, 0x00


//--------------------- .nv.callgraph             --------------------------
	.section	.nv.callgraph,"",@"SHT_CUDA_CALLGRAPH"
	.align	4
	.sectionentsize	8
	.align		4
        /*0000*/ 	.word	0x00000000
	.align		4
        /*0004*/ 	.word	0xffffffff
	.align		4
        /*0008*/ 	.word	0x00000000
	.align		4
        /*000c*/ 	.word	0xfffffffe
	.align		4
        /*0010*/ 	.word	0x00000000
	.align		4
        /*0014*/ 	.word	0xfffffffd
	.align		4
        /*0018*/ 	.word	0x00000000
	.align		4
        /*001c*/ 	.word	0xfffffffc


//--------------------- .text.gluon_tcgen05       --------------------------
	.section	.text.gluon_tcgen05,"ax",@progbits
	.align	128
        .global         gluon_tcgen05
        .type           gluon_tcgen05,@function
        .size           gluon_tcgen05,(.L_x_78 - gluon_tcgen05)
        .other          gluon_tcgen05,@"STO_CUDA_ENTRY STV_DEFAULT"
gluon_tcgen05:
.text.gluon_tcgen05:
[----:B------:R-:W1:Y:S01]  /*0000*/  LDC R1, c[0x0][0x37c] ;  /* 0x0000df00ff017b82 */ /* 0x000e620000000800 */
[----:B------:R-:W2:Y:S02]  /*0010*/  S2R R0, SR_TID.X ;  /* 0x0000000000007919 */ /* 0x000ea40000002100 */
[----:B--2---:R-:W-:-:S13]  /*0020*/  ISETP.GE.U32.AND P2, PT, R0, 0x20, PT ;  /* 0x000000200000780c */ /* 0x004fda0003f46070 */
[----:B------:R-:W-:Y:S05]  /*0030*/  @P2 BRA `(.L_x_0) ;  /* 0x0000000000b82947 */ /* 0x000fea0003800000 */
[----:B------:R-:W2:Y:S01]  /*0040*/  S2UR UR6, SR_CgaCtaId ;  /* 0x00000000000679c3 */ /* 0x000ea20000008800 */
[----:B------:R-:W-:Y:S01]  /*0050*/  NOP ;  /* 0x0000000000007918 */ /* 0x000fe20000000000 */
[----:B------:R-:W-:Y:S02]  /*0060*/  UMOV UR4, 0x40 ;  /* 0x0000004000047882 */ /* 0x000fe40000000000 */
[----:B--2---:R-:W-:-:S09]  /*0070*/  ULEA UR4, UR6, UR4, 0x18 ;  /* 0x0000000406047291 */ /* 0x004fd2000f8ec0ff */
[----:B------:R-:W2:Y:S01]  /*0080*/  LDS.U8 R2, [UR4] ;  /* 0x00000004ff027984 */ /* 0x000ea20008000000 */
[----:B------:R-:W-:Y:S02]  /*0090*/  UMOV UR4, 0x400 ;  /* 0x0000040000047882 */ /* 0x000fe40000000000 */
[----:B------:R-:W-:Y:S01]  /*00a0*/  ULEA UR4, UR6, UR4, 0x18 ;  /* 0x0000000406047291 */ /* 0x000fe2000f8ec0ff */
[----:B--2---:R-:W-:-:S13]  /*00b0*/  ISETP.NE.AND P0, PT, R2, RZ, PT ;  /* 0x000000ff0200720c */ /* 0x004fda0003f05270 */
[----:B------:R-:W-:Y:S05]  /*00c0*/  @P0 BRA `(.L_x_1) ;  /* 0x00000000007c0947 */ /* 0x000fea0003800000 */
[----:B------:R-:W-:-:S13]  /*00d0*/  ELECT P0, URZ, PT ;  /* 0x0000000000ff782f */ /* 0x000fda0003800000 */
[----:B------:R-:W-:Y:S05]  /*00e0*/  @!P0 BRA `(.L_x_2) ;  /* 0x0000000000848947 */ /* 0x000fea0003800000 */
[----:B------:R-:W-:Y:S01]  /*00f0*/  UMOV UR5, 0x2 ;  /* 0x0000000200057882 */ /* 0x000fe20000000000 */
[----:B------:R-:W-:Y:S02]  /*0100*/  IMAD.MOV.U32 R5, RZ, RZ, 0x1 ;  /* 0x00000001ff057424 */ /* 0x000fe400078e00ff */
[----:B------:R-:W-:Y:S02]  /*0110*/  IMAD.MOV.U32 R3, RZ, RZ, 0x3 ;  /* 0x00000003ff037424 */ /* 0x000fe400078e00ff */
[----:B------:R-:W-:Y:S04]  /*0120*/  DEPBAR.LE SB2, 0x36 ;  /* 0x0000ad800000791a */ /* 0x000fe80000000000 */
[----:B------:R-:W2:Y:S02]  /*0130*/  UTCATOMSWS.FIND_AND_SET.ALIGN UP0, UR5, UR5 ;  /* 0x00000005000575e3 */ /* 0x000ea40008000800 */
[----:B--2---:R-:W-:-:S04]  /*0140*/  PLOP3.LUT P0, PT, PT, PT, UP0, 0x80, 0x8 ;  /* 0x000000000008781c */ /* 0x004fc80003f0f008 */
[----:B------:R-:W-:-:S04]  /*0150*/  SEL R2, RZ, 0xffffffff, !P0 ;  /* 0xffffffffff027807 */ /* 0x000fc80004000000 */
[----:B------:R-:W-:Y:S01]  /*0160*/  ISETP.NE.AND P0, PT, R2, RZ, PT ;  /* 0x000000ff0200720c */ /* 0x000fe20003f05270 */
[----:B------:R-:W-:-:S12]  /*0170*/  IMAD.U32 R2, RZ, RZ, UR5 ;  /* 0x00000005ff027e24 */ /* 0x000fd8000f8e00ff */
[----:B------:R-:W-:Y:S05]  /*0180*/  @P0 BRA `(.L_x_3) ;  /* 0x0000000000240947 */ /* 0x000fea0003800000 */
.L_x_4:
[----:B------:R-:W-:Y:S05]  /*0190*/  NANOSLEEP 0x64 ;  /* 0x000000640000795d */ /* 0x000fea0003800000 */
[----:B------:R-:W-:-:S05]  /*01a0*/  UMOV UR5, 0x2 ;  /* 0x0000000200057882 */ /* 0x000fca0000000000 */
[----:B------:R-:W-:Y:S04]  /*01b0*/  DEPBAR.LE SB2, 0x36 ;  /* 0x0000ad800000791a */ /* 0x000fe80000000000 */
[----:B------:R-:W2:Y:S02]  /*01c0*/  UTCATOMSWS.FIND_AND_SET.ALIGN UP0, UR5, UR5 ;  /* 0x00000005000575e3 */ /* 0x000ea40008000800 */
[----:B--2---:R-:W-:-:S04]  /*01d0*/  PLOP3.LUT P0, PT, PT, PT, UP0, 0x80, 0x8 ;  /* 0x000000000008781c */ /* 0x004fc80003f0f008 */
[----:B------:R-:W-:-:S04]  /*01e0*/  SEL R2, RZ, 0xffffffff, !P0 ;  /* 0xffffffffff027807 */ /* 0x000fc80004000000 */
[----:B------:R-:W-:Y:S01]  /*01f0*/  ISETP.NE.AND P0, PT, R2, RZ, PT ;  /* 0x000000ff0200720c */ /* 0x000fe20003f05270 */
[----:B------:R-:W-:-:S12]  /*0200*/  IMAD.U32 R2, RZ, RZ, UR5 ;  /* 0x00000005ff027e24 */ /* 0x000fd8000f8e00ff */
[----:B------:R-:W-:Y:S05]  /*0210*/  @!P0 BRA `(.L_x_4) ;  /* 0xfffffffc00dc8947 */ /* 0x000fea000383ffff */
.L_x_3:
[C---:B------:R-:W-:Y:S01]  /*0220*/  VIADD R4, R2.reuse, 0x10 ;  /* 0x0000001002047836 */ /* 0x040fe20000000000 */
[----:B------:R-:W-:Y:S01]  /*0230*/  UMOV UR5, 0x50 ;  /* 0x0000005000057882 */ /* 0x000fe20000000000 */
[----:B------:R-:W-:Y:S01]  /*0240*/  SHF.L.U32 R3, R3, R2, RZ ;  /* 0x0000000203037219 */ /* 0x000fe200000006ff */
[----:B------:R-:W-:Y:S01]  /*0250*/  ULEA UR5, UR6, UR5, 0x18 ;  /* 0x0000000506057291 */ /* 0x000fe2000f8ec0ff */
[----:B------:R-:W-:Y:S01]  /*0260*/  IMAD.SHL.U32 R2, R2, 0x20, RZ ;  /* 0x0000002002027824 */ /* 0x000fe200078e00ff */
[----:B------:R-:W-:-:S04]  /*0270*/  SHF.L.U32 R4, R5, R4, RZ ;  /* 0x0000000405047219 */ /* 0x000fc800000006ff */
[----:B------:R-:W-:-:S05]  /*0280*/  LOP3.LUT R3, R4, R3, RZ, 0xfc, !PT ;  /* 0x0000000304037212 */ /* 0x000fca00078efcff */
[----:B------:R2:W-:Y:S04]  /*0290*/  ATOMS.OR RZ, [UR5], R3 ;  /* 0x00000003ffff798c */ /* 0x0005e8000b000005 */
[----:B------:R2:W-:Y:S01]  /*02a0*/  STS [UR4], R2 ;  /* 0x00000002ff007988 */ /* 0x0005e20008000804 */
[----:B------:R-:W-:Y:S05]  /*02b0*/  BRA `(.L_x_2) ;  /* 0x0000000000107947 */ /* 0x000fea0003800000 */
.L_x_1:
[----:B------:R-:W-:Y:S01]  /*02c0*/  IMAD.MOV.U32 R3, RZ, RZ, -0x1 ;  /* 0xffffffffff037424 */ /* 0x000fe200078e00ff */
[----:B------:R-:W-:-:S04]  /*02d0*/  MOV R2, 0x300 ;  /* 0x0000030000027802 */ /* 0x000fc80000000f00 */
[----:B------:R2:W-:Y:S03]  /*02e0*/  STS [UR4], R3 ;  /* 0x00000003ff007988 */ /* 0x0005e60008000804 */
[----:B-12---:R-:W-:Y:S05]  /*02f0*/  CALL.REL.NOINC `($__internal_1_$__cuda_sm10x_tcgen05_guardrail_trap_phase_invalid_during_alloc) ;  /* 0x0000002400407944 */ /* 0x006fea0003c00000 */
.L_x_2:
[----:B------:R-:W-:Y:S05]  /*0300*/  WARPSYNC.ALL ;  /* 0x0000000000007948 */ /* 0x000fea0003800000 */
[----:B------:R-:W-:Y:S01]  /*0310*/  NOP ;  /* 0x0000000000007918 */ /* 0x000fe20000000000 */
.L_x_0:
[----:B------:R-:W3:Y:S08]  /*0320*/  S2UR UR4, SR_CgaCtaId ;  /* 0x00000000000479c3 */ /* 0x000ef00000008800 */
[----:B------:R-:W-:Y:S01]  /*0330*/  BAR.SYNC.DEFER_BLOCKING 0x0 ;  /* 0x0000000000007b1d */ /* 0x000fe20000010000 */
[----:B------:R-:W-:-:S05]  /*0340*/  LOP3.LUT R36, R0, 0x7f, RZ, 0xc0, !PT ;  /* 0x0000007f00247812 */ /* 0x000fca00078ec0ff */
[----:B------:R-:W-:Y:S02]  /*0350*/  UMOV UR8, 0x400 ;  /* 0x0000040000087882 */ /* 0x000fe40000000000 */
[----:B------:R-:W4:Y:S08]  /*0360*/  LDC R8, c[0x0][0x3a0] ;  /* 0x0000e800ff087b82 */ /* 0x000f300000000800 */
[----:B------:R-:W5:Y:S01]  /*0370*/  S2UR UR9, SR_CTAID.Y ;  /* 0x00000000000979c3 */ /* 0x000f620000002600 */
[----:B---3--:R-:W-:-:S09]  /*0380*/  ULEA UR8, UR4, UR8, 0x18 ;  /* 0x0000000804087291 */ /* 0x008fd2000f8ec0ff */
[----:B------:R-:W3:Y:S01]  /*0390*/  LDS R5, [UR8] ;  /* 0x00000008ff057984 */ /* 0x000ee20008000800 */
[----:B------:R-:W-:Y:S06]  /*03a0*/  BAR.SYNC.DEFER_BLOCKING 0x0 ;  /* 0x0000000000007b1d */ /* 0x000fec0000010000 */
[----:B------:R-:W-:Y:S05]  /*03b0*/  @P2 BRA `(.L_x_5) ;  /* 0x0000000000182947 */ /* 0x000fea0003800000 */
[----:B------:R-:W-:Y:S01]  /*03c0*/  ELECT P0, URZ, PT ;  /* 0x0000000000ff782f */ /* 0x000fe20003800000 */
[----:B--2---:R-:W-:Y:S01]  /*03d0*/  IMAD.MOV.U32 R2, RZ, RZ, 0x1 ;  /* 0x00000001ff027424 */ /* 0x004fe200078e00ff */
[----:B------:R-:W-:Y:S01]  /*03e0*/  UMOV UR5, 0x40 ;  /* 0x0000004000057882 */ /* 0x000fe20000000000 */
[----:B------:R-:W-:Y:S01]  /*03f0*/  UVIRTCOUNT.DEALLOC.SMPOOL 0x80 ;  /* 0x000000800000784c */ /* 0x000fe20000000000 */
[----:B------:R-:W-:-:S09]  /*0400*/  ULEA UR5, UR4, UR5, 0x18 ;  /* 0x0000000504057291 */ /* 0x000fd2000f8ec0ff */
[----:B------:R2:W-:Y:S03]  /*0410*/  @P0 STS.U8 [UR5], R2 ;  /* 0x00000002ff000988 */ /* 0x0005e60008000005 */
.L_x_5:
[----:B------:R-:W2:Y:S01]  /*0420*/  S2UR UR4, SR_CTAID.Z ;  /* 0x00000000000479c3 */ /* 0x000ea20000002700 */
[----:B------:R-:W5:Y:S01]  /*0430*/  LDCU UR5, c[0x0][0x370] ;  /* 0x00006e00ff0577ac */ /* 0x000f620008000800 */
[----:B------:R-:W-:Y:S01]  /*0440*/  ISETP.GE.U32.AND P0, PT, R36, 0x20, PT ;  /* 0x000000202400780c */ /* 0x000fe20003f06070 */
[----:B----4-:R-:W-:Y:S01]  /*0450*/  VIADD R4, R8, 0xffffffff ;  /* 0xffffffff08047836 */ /* 0x010fe20000000000 */
[C---:B------:R-:W-:Y:S01]  /*0460*/  ISETP.NE.U32.AND P3, PT, R36.reuse, RZ, PT ;  /* 0x000000ff2400720c */ /* 0x040fe20003f65070 */
[----:B------:R-:W2:Y:S02]  /*0470*/  LDCU UR6, c[0x0][0x374] ;  /* 0x00006e80ff0677ac */ /* 0x000ea40008000800 */
[----:B--2---:R-:W-:Y:S01]  /*0480*/  LEA R3, R36, UR8, 0x2 ;  /* 0x0000000824037c11 */ /* 0x004fe2000f8e10ff */
[----:B------:R-:W-:Y:S01]  /*0490*/  BSSY.RECONVERGENT B0, `(.L_x_6) ;  /* 0x0000015000007945 */ /* 0x000fe20003800200 */
[----:B------:R-:W5:Y:S01]  /*04a0*/  S2UR UR7, SR_CTAID.X ;  /* 0x00000000000779c3 */ /* 0x000f620000002500 */
[----:B------:R-:W2:Y:S01]  /*04b0*/  LDCU.64 UR20, c[0x0][0x3c0] ;  /* 0x00007800ff1477ac */ /* 0x000ea20008000a00 */
[----:B---3--:R-:W-:-:S04]  /*04c0*/  R2UR UR23, R5 ;  /* 0x00000000051772ca */ /* 0x008fc800000e0000 */
[----:B------:R3:W-:Y:S02]  /*04d0*/  @!P0 STS [R3], RZ ;  /* 0x000000ff03008388 */ /* 0x0007e40000000800 */
[----:B------:R-:W4:Y:S01]  /*04e0*/  LDC R2, c[0x0][0x398] ;  /* 0x0000e600ff027b82 */ /* 0x000f220000000800 */
[----:B------:R-:W-:Y:S01]  /*04f0*/  NOP ;  /* 0x0000000000007918 */ /* 0x000fe20000000000 */
[----:B------:R3:W-:Y:S01]  /*0500*/  @!P3 STS [UR8+0x20], R4 ;  /* 0x00002004ff00b988 */ /* 0x0007e20008000808 */
[----:B-----5:R-:W-:-:S04]  /*0510*/  UIMAD UR4, UR4, UR6, UR9 ;  /* 0x00000006040472a4 */ /* 0x020fc8000f8e0209 */
[----:B------:R-:W-:-:S04]  /*0520*/  UIMAD UR4, UR4, UR5, UR7 ;  /* 0x00000005040472a4 */ /* 0x000fc8000f8e0207 */
[----:B------:R-:W-:-:S04]  /*0530*/  UIMAD UR4, UR4, 0x180, URZ ;  /* 0x00000180040478a4 */ /* 0x000fc8000f8e02ff */
[----:B--2---:R-:W-:Y:S01]  /*0540*/  UIADD3 UR24, UP0, UPT, UR4, UR20, URZ ;  /* 0x0000001404187290 */ /* 0x004fe2000ff1e0ff */
[----:B----4-:R-:W-:-:S03]  /*0550*/  VIADD R2, R2, 0xffffffff ;  /* 0xffffffff02027836 */ /* 0x010fc60000000000 */
[----:B------:R-:W-:Y:S01]  /*0560*/  ULEA.HI.X.SX32 UR25, UR4, UR21, 0x1, UP0 ;  /* 0x0000001504197291 */ /* 0x000fe200080f0eff */
[----:B---3--:R-:W-:Y:S11]  /*0570*/  @P3 BRA `(.L_x_7) ;  /* 0x0000000000183947 */ /* 0x008ff60003800000 */
[----:B------:R-:W2:Y:S01]  /*0580*/  LDS R5, [UR8+0x8] ;  /* 0x00000808ff057984 */ /* 0x000ea20008000800 */
[----:B------:R-:W3:Y:S01]  /*0590*/  LDC.64 R10, c[0x0][0x380] ;  /* 0x0000e000ff0a7b82 */ /* 0x000ee20000000a00 */
[----:B------:R-:W-:Y:S02]  /*05a0*/  IMAD.MOV.U32 R6, RZ, RZ, 0x70 ;  /* 0x00000070ff067424 */ /* 0x000fe400078e00ff */
[----:B---3--:R3:W-:Y:S03]  /*05b0*/  STS.64 [UR8], R10 ;  /* 0x0000000aff007988 */ /* 0x0087e60008000a08 */
[----:B--2---:R-:W-:-:S05]  /*05c0*/  LOP3.LUT R5, R5, 0x10, R6, 0xd8, !PT ;  /* 0x0000001005057812 */ /* 0x004fca00078ed806 */
[----:B------:R3:W-:Y:S02]  /*05d0*/  STS [UR8+0x8], R5 ;  /* 0x00000805ff007988 */ /* 0x0007e40008000808 */
.L_x_7:
[----:B------:R-:W-:Y:S05]  /*05e0*/  BSYNC.RECONVERGENT B0 ;  /* 0x0000000000007941 */ /* 0x000fea0003800200 */
.L_x_6:
[----:B------:R-:W-:Y:S04]  /*05f0*/  BSSY.RECONVERGENT B0, `(.L_x_8) ;  /* 0x000000a000007945 */ /* 0x000fe80003800200 */
[----:B------:R-:W-:Y:S05]  /*0600*/  @P3 BRA `(.L_x_9) ;  /* 0x0000000000203947 */ /* 0x000fea0003800000 */
[----:B---3--:R-:W2:Y:S01]  /*0610*/  LDS R5, [UR8+0x34] ;  /* 0x00003408ff057984 */ /* 0x008ea20008000800 */
[----:B------:R-:W-:Y:S02]  /*0620*/  IMAD.MOV.U32 R6, RZ, RZ, 0x3f000000 ;  /* 0x3f000000ff067424 */ /* 0x000fe400078e00ff */
[----:B------:R-:W-:Y:S01]  /*0630*/  @!P3 IMAD.MOV.U32 R7, RZ, RZ, 0x3f ;  /* 0x0000003fff07b424 */ /* 0x000fe200078e00ff */
[----:B------:R-:W3:Y:S02]  /*0640*/  @!P3 LDS R10, [UR8+0x38] ;  /* 0x00003808ff0ab984 */ /* 0x000ee40008000800 */
[----:B--2---:R-:W-:Y:S02]  /*0650*/  LOP3.LUT R5, R5, 0xff000000, R6, 0xb8, !PT ;  /* 0xff00000005057812 */ /* 0x004fe400078eb806 */
[----:B---3--:R-:W-:-:S03]  /*0660*/  @!P3 LOP3.LUT R6, R10, 0xff, R7, 0xb8, !PT ;  /* 0x000000ff0a06b812 */ /* 0x008fc600078eb807 */
[----:B------:R2:W-:Y:S04]  /*0670*/  STS [UR8+0x34], R5 ;  /* 0x00003405ff007988 */ /* 0x0005e80008000808 */
[----:B------:R2:W-:Y:S02]  /*0680*/  @!P3 STS [UR8+0x38], R6 ;  /* 0x00003806ff00b988 */ /* 0x0005e40008000808 */
.L_x_9:
[----:B------:R-:W-:Y:S05]  /*0690*/  BSYNC.RECONVERGENT B0 ;  /* 0x0000000000007941 */ /* 0x000fea0003800200 */
.L_x_8:
[----:B------:R-:W-:Y:S04]  /*06a0*/  BSSY.RECONVERGENT B0, `(.L_x_10) ;  /* 0x000000a000007945 */ /* 0x000fe80003800200 */
[----:B------:R-:W-:Y:S05]  /*06b0*/  @P3 BRA `(.L_x_11) ;  /* 0x0000000000203947 */ /* 0x000fea0003800000 */
[----:B--23--:R-:W2:Y:S01]  /*06c0*/  LDS R5, [UR8+0x1c] ;  /* 0x00001c08ff057984 */ /* 0x00cea20008000800 */
[----:B------:R-:W3:Y:S03]  /*06d0*/  LDC.64 R6, c[0x0][0x3a8] ;  /* 0x0000ea00ff067b82 */ /* 0x000ee60000000a00 */
[----:B------:R4:W-:Y:S01]  /*06e0*/  STS [UR8+0x24], R2 ;  /* 0x00002402ff007988 */ /* 0x0009e20008000808 */
[--C-:B---3--:R-:W-:Y:S02]  /*06f0*/  SHF.R.U32.HI R10, RZ, 0x4, R7.reuse ;  /* 0x00000004ff0a7819 */ /* 0x108fe40000011607 */
[----:B------:R-:W-:-:S05]  /*0700*/  SHF.R.U64 R6, R6, 0x4, R7 ;  /* 0x0000000406067819 */ /* 0x000fca0000001207 */
[----:B------:R4:W-:Y:S01]  /*0710*/  STS [UR8+0xc], R6 ;  /* 0x00000c06ff007988 */ /* 0x0009e20008000808 */
[----:B--2---:R-:W-:-:S05]  /*0720*/  LOP3.LUT R5, R5, 0xf, R10, 0xb8, !PT ;  /* 0x0000000f05057812 */ /* 0x004fca00078eb80a */
[----:B------:R4:W-:Y:S02]  /*0730*/  STS [UR8+0x1c], R5 ;  /* 0x00001c05ff007988 */ /* 0x0009e40008000808 */
.L_x_11:
[----:B------:R-:W-:Y:S05]  /*0740*/  BSYNC.RECONVERGENT B0 ;  /* 0x0000000000007941 */ /* 0x000fea0003800200 */
.L_x_10:
[----:B------:R-:W-:Y:S04]  /*0750*/  BSSY.RECONVERGENT B1, `(.L_x_12) ;  /* 0x000001d000017945 */ /* 0x000fe80003800200 */
[----:B------:R-:W-:Y:S04]  /*0760*/  BSSY.RELIABLE B0, `(.L_x_13) ;  /* 0x0000018000007945 */ /* 0x000fe80003800100 */
[----:B------:R-:W-:Y:S05]  /*0770*/  @P3 BRA `(.L_x_14) ;  /* 0x00000000001c3947 */ /* 0x000fea0003800000 */
[----:B--234-:R-:W2:Y:S02]  /*0780*/  LDS R5, [UR8+0x34] ;  /* 0x00003408ff057984 */ /* 0x01cea40008000800 */
[----:B--2---:R-:W-:-:S05]  /*0790*/  LOP3.LUT R5, R5, 0x7, RZ, 0xb8, !PT ;  /* 0x0000000705057812 */ /* 0x004fca00078eb8ff */
[----:B------:R2:W-:Y:S01]  /*07a0*/  STS [UR8+0x34], R5 ;  /* 0x00003405ff007988 */ /* 0x0005e20008000808 */
[----:B------:R-:W-:Y:S05]  /*07b0*/  @P3 BRA `(.L_x_15) ;  /* 0x00000000001c3947 */ /* 0x000fea0003800000 */
[----:B--2---:R-:W2:Y:S02]  /*07c0*/  LDS R5, [UR8+0x34] ;  /* 0x00003408ff057984 */ /* 0x004ea40008000800 */
[----:B--2---:R-:W-:-:S05]  /*07d0*/  LOP3.LUT R5, R5, 0x38, RZ, 0xb8, !PT ;  /* 0x0000003805057812 */ /* 0x004fca00078eb8ff */
[----:B------:R5:W-:Y:S02]  /*07e0*/  STS [UR8+0x34], R5 ;  /* 0x00003405ff007988 */ /* 0x000be40008000808 */
.L_x_14:
[----:B------:R-:W-:Y:S05]  /*07f0*/  @P3 BRA `(.L_x_16) ;  /* 0x00000000001c3947 */ /* 0x000fea0003800000 */
[----:B--2345:R-:W2:Y:S02]  /*0800*/  LDS R5, [UR8+0x8] ;  /* 0x00000808ff057984 */ /* 0x03cea40008000800 */
[----:B--2---:R-:W-:-:S05]  /*0810*/  LOP3.LUT R5, R5, 0x780, RZ, 0xb8, !PT ;  /* 0x0000078005057812 */ /* 0x004fca00078eb8ff */
[----:B------:R3:W-:Y:S02]  /*0820*/  STS [UR8+0x8], R5 ;  /* 0x00000805ff007988 */ /* 0x0007e40008000808 */
.L_x_15:
[----:B------:R-:W-:Y:S05]  /*0830*/  @P3 BRA `(.L_x_17) ;  /* 0x0000000000283947 */ /* 0x000fea0003800000 */
[----:B--23--:R-:W2:Y:S02]  /*0840*/  LDS R5, [UR8+0x8] ;  /* 0x00000808ff057984 */ /* 0x00cea40008000800 */
[----:B--2---:R-:W-:-:S05]  /*0850*/  LOP3.LUT R5, R5, 0x1800, RZ, 0xb8, !PT ;  /* 0x0000180005057812 */ /* 0x004fca00078eb8ff */
[----:B------:R2:W-:Y:S02]  /*0860*/  STS [UR8+0x8], R5 ;  /* 0x00000805ff007988 */ /* 0x0005e40008000808 */
.L_x_16:
[----:B------:R-:W-:Y:S05]  /*0870*/  @P3 BREAK.RELIABLE B0 ;  /* 0x0000000000003942 */ /* 0x000fea0003800100 */
[----:B------:R-:W-:Y:S05]  /*0880*/  @P3 BRA `(.L_x_18) ;  /* 0x0000000000243947 */ /* 0x000fea0003800000 */
[----:B--2-4-:R-:W2:Y:S01]  /*0890*/  LDS R6, [UR8+0x8] ;  /* 0x00000808ff067984 */ /* 0x014ea20008000800 */
[----:B---3-5:R-:W-:-:S05]  /*08a0*/  IMAD.MOV.U32 R5, RZ, RZ, 0x6000 ;  /* 0x00006000ff057424 */ /* 0x028fca00078e00ff */
[----:B--2---:R-:W-:-:S04]  /*08b0*/  LOP3.LUT R5, R6, 0x4000, R5, 0xd8, !PT ;  /* 0x0000400006057812 */ /* 0x004fc800078ed805 */
[----:B------:R-:W-:-:S05]  /*08c0*/  LOP3.LUT R5, R5, 0x400000, RZ, 0xb8, !PT ;  /* 0x0040000005057812 */ /* 0x000fca00078eb8ff */
[----:B------:R4:W-:Y:S02]  /*08d0*/  STS [UR8+0x8], R5 ;  /* 0x00000805ff007988 */ /* 0x0009e40008000808 */
.L_x_17:
[----:B------:R-:W-:Y:S05]  /*08e0*/  BSYNC.RELIABLE B0 ;  /* 0x0000000000007941 */ /* 0x000fea0003800100 */
.L_x_13:
[----:B--234-:R-:W2:Y:S02]  /*08f0*/  @!P3 LDS R5, [UR8+0x8] ;  /* 0x00000808ff05b984 */ /* 0x01cea40008000800 */
[----:B--2---:R-:W-:-:S05]  /*0900*/  @!P3 LOP3.LUT R5, R5, 0x8000, RZ, 0xb8, !PT ;  /* 0x000080000505b812 */ /* 0x004fca00078eb8ff */
[----:B------:R2:W-:Y:S02]  /*0910*/  @!P3 STS [UR8+0x8], R5 ;  /* 0x00000805ff00b988 */ /* 0x0005e40008000808 */
.L_x_18:
[----:B------:R-:W-:Y:S05]  /*0920*/  BSYNC.RECONVERGENT B1 ;  /* 0x0000000000017941 */ /* 0x000fea0003800200 */
.L_x_12:
[----:B------:R-:W-:Y:S05]  /*0930*/  WARPSYNC.ALL ;  /* 0x0000000000007948 */ /* 0x000fea0003800000 */
[----:B------:R-:W-:Y:S01]  /*0940*/  NOP ;  /* 0x0000000000007918 */ /* 0x000fe20000000000 */
[----:B------:R-:W-:Y:S05]  /*0950*/  @P0 BRA `(.L_x_19) ;  /* 0x0000000000300947 */ /* 0x000fea0003800000 */
[----:B--2345:R-:W2:Y:S01]  /*0960*/  S2R R5, SR_LANEID ;  /* 0x0000000000057919 */ /* 0x03cea20000000000 */
[----:B------:R-:W-:Y:S05]  /*0970*/  WARPSYNC.ALL ;  /* 0x0000000000007948 */ /* 0x000fea0003800000 */
[----:B------:R-:W-:Y:S01]  /*0980*/  NOP ;  /* 0x0000000000007918 */ /* 0x000fe20000000000 */
[----:B--2---:R-:W-:-:S05]  /*0990*/  IMAD.SHL.U32 R5, R5, 0x4, RZ ;  /* 0x0000000405057824 */ /* 0x004fca00078e00ff */
[----:B------:R-:W2:Y:S01]  /*09a0*/  LDS R9, [R5+UR8] ;  /* 0x0000000805097984 */ /* 0x000ea20008000800 */
[----:B------:R-:W-:-:S05]  /*09b0*/  IADD3 R6, P1, PT, R5, UR24, RZ ;  /* 0x0000001805067c10 */ /* 0x000fca000ff3e0ff */
[----:B------:R-:W-:-:S05]  /*09c0*/  IMAD.X R7, RZ, RZ, UR25, P1 ;  /* 0x00000019ff077e24 */ /* 0x000fca00088e06ff */
[----:B--2---:R2:W3:Y:S01]  /*09d0*/  ATOMG.E.EXCH.STRONG.GPU PT, RZ, [R6], R9 ;  /* 0x0000000906ff73a8 */ /* 0x0044e200041ee100 */
[----:B------:R-:W-:-:S04]  /*09e0*/  DEPBAR {5,4,3,2,1,0} ;  /* 0x0000003f0000791a */ /* 0x000fc80000000000 */
[----:B------:R-:W4:Y:S02]  /*09f0*/  CCTL.E.C.LDCU.IV.DEEP [UR24] ;  /* 0x0000000018007540 */ /* 0x000f240009c08000 */
[----:B----4-:R2:W-:Y:S01]  /*0a00*/  UTMACCTL.IV [UR24] ;  /* 0x00000000180079b9 */ /* 0x0105e20008000000 */
[----:B------:R-:W-:Y:S01]  /*0a10*/  NOP ;  /* 0x0000000000007918 */ /* 0x000fe20000000000 */
.L_x_19:
[----:B------:R-:W-:Y:S05]  /*0a20*/  @P0 BRA `(.L_x_20) ;  /* 0x00000000000c0947 */ /* 0x000fea0003800000 */
[----:B------:R0:W-:Y:S01]  /*0a30*/  UTMACMDFLUSH ;  /* 0x00000000000079b7 */ /* 0x0001e20000000000 */
[----:B------:R-:W-:Y:S05]  /*0a40*/  @P0 BRA `(.L_x_20) ;  /* 0x0000000000040947 */ /* 0x000fea0003800000 */
[----:B------:R-:W-:-:S04]  /*0a50*/  DEPBAR.LE SB0, 0x0 ;  /* 0x000080000000791a */ /* 0x000fc80000000000 */
.L_x_20:
[----:B------:R-:W-:Y:S05]  /*0a60*/  WARPSYNC.ALL ;  /* 0x0000000000007948 */ /* 0x000fea0003800000 */
[----:B------:R-:W-:Y:S01]  /*0a70*/  NOP ;  /* 0x0000000000007918 */ /* 0x000fe20000000000 */
[----:B---3--:R-:W-:Y:S06]  /*0a80*/  BAR.SYNC.DEFER_BLOCKING 0x0 ;  /* 0x0000000000007b1d */ /* 0x008fec0000010000 */
[----:B------:R-:W-:Y:S02]  /*0a90*/  BSSY.RECONVERGENT B1, `(.L_x_21) ;  /* 0x000000b000017945 */ /* 0x000fe40003800200 */
[----:B------:R-:W-:Y:S06]  /*0aa0*/  BAR.SYNC.DEFER_BLOCKING 0x0 ;  /* 0x0000000000007b1d */ /* 0x000fec0000010000 */
[----:B------:R3:W-:Y:S01]  /*0ab0*/  @!P0 STS [R3], RZ ;  /* 0x000000ff03008388 */ /* 0x0007e20000000800 */
[----:B------:R-:W-:Y:S01]  /*0ac0*/  NOP ;  /* 0x0000000000007918 */ /* 0x000fe20000000000 */
[----:B------:R-:W-:Y:S05]  /*0ad0*/  @P3 BRA `(.L_x_22) ;  /* 0x0000000000183947 */ /* 0x000fea0003800000 */
[----:B--2-45:R-:W2:Y:S01]  /*0ae0*/  LDS R5, [UR8+0x8] ;  /* 0x00000808ff057984 */ /* 0x034ea20008000800 */
[----:B------:R-:W4:Y:S01]  /*0af0*/  LDC.64 R10, c[0x0][0x388] ;  /* 0x0000e200ff0a7b82 */ /* 0x000f220000000a00 */
[----:B------:R-:W-:Y:S02]  /*0b00*/  IMAD.MOV.U32 R6, RZ, RZ, 0x70 ;  /* 0x00000070ff067424 */ /* 0x000fe400078e00ff */
[----:B----4-:R4:W-:Y:S03]  /*0b10*/  STS.64 [UR8], R10 ;  /* 0x0000000aff007988 */ /* 0x0109e60008000a08 */
[----:B--2---:R-:W-:-:S05]  /*0b20*/  LOP3.LUT R5, R5, 0x10, R6, 0xd8, !PT ;  /* 0x0000001005057812 */ /* 0x004fca00078ed806 */
[----:B------:R4:W-:Y:S02]  /*0b30*/  STS [UR8+0x8], R5 ;  /* 0x00000805ff007988 */ /* 0x0009e40008000808 */
.L_x_22:
[----:B--2---:R-:W-:Y:S05]  /*0b40*/  BSYNC.RECONVERGENT B1 ;  /* 0x0000000000017941 */ /* 0x004fea0003800200 */
.L_x_21:
[----:B------:R-:W-:Y:S04]  /*0b50*/  BSSY.RECONVERGENT B2, `(.L_x_23) ;  /* 0x000000f000027945 */ /* 0x000fe80003800200 */
[----:B------:R-:W-:Y:S04]  /*0b60*/  BSSY.RELIABLE B1, `(.L_x_24) ;  /* 0x000000c000017945 */ /* 0x000fe80003800100 */
[----:B------:R-:W-:Y:S05]  /*0b70*/  @P3 BRA `(.L_x_25) ;  /* 0x0000000000283947 */ /* 0x000fea0003800000 */
[----:B----45:R-:W2:Y:S01]  /*0b80*/  LDS R5, [UR8+0x34] ;  /* 0x00003408ff057984 */ /* 0x030ea20008000800 */
[----:B------:R-:W-:Y:S01]  /*0b90*/  IMAD.MOV.U32 R6, RZ, RZ, 0x3f000000 ;  /* 0x3f000000ff067424 */ /* 0x000fe200078e00ff */
[----:B------:R-:W-:Y:S05]  /*0ba0*/  @P3 BREAK.RELIABLE B1 ;  /* 0x0000000000013942 */ /* 0x000fea0003800100 */
[----:B--2---:R-:W-:-:S05]  /*0bb0*/  LOP3.LUT R5, R5, 0xff000000, R6, 0xb8, !PT ;  /* 0xff00000005057812 */ /* 0x004fca00078eb806 */
[----:B------:R2:W-:Y:S01]  /*0bc0*/  STS [UR8+0x34], R5 ;  /* 0x00003405ff007988 */ /* 0x0005e20008000808 */
[----:B------:R-:W-:Y:S05]  /*0bd0*/  @P3 BRA `(.L_x_26) ;  /* 0x0000000000183947 */ /* 0x000fea0003800000 */
[----:B--2---:R-:W2:Y:S01]  /*0be0*/  LDS R5, [UR8+0x38] ;  /* 0x00003808ff057984 */ /* 0x004ea20008000800 */
[----:B------:R-:W-:-:S05]  /*0bf0*/  IMAD.MOV.U32 R6, RZ, RZ, 0x3f ;  /* 0x0000003fff067424 */ /* 0x000fca00078e00ff */
[----:B--2---:R-:W-:-:S05]  /*0c00*/  LOP3.LUT R5, R5, 0xff, R6, 0xb8, !PT ;  /* 0x000000ff05057812 */ /* 0x004fca00078eb806 */
[----:B------:R2:W-:Y:S02]  /*0c10*/  STS [UR8+0x38], R5 ;  /* 0x00003805ff007988 */ /* 0x0005e40008000808 */
.L_x_25:
[----:B------:R-:W-:Y:S05]  /*0c20*/  BSYNC.RELIABLE B1 ;  /* 0x0000000000017941 */ /* 0x000fea0003800100 */
.L_x_24:
[----:B------:R2:W-:Y:S02]  /*0c30*/  @!P3 STS [UR8+0x20], R4 ;  /* 0x00002004ff00b988 */ /* 0x0005e40008000808 */
.L_x_26:
[----:B------:R-:W-:Y:S05]  /*0c40*/  BSYNC.RECONVERGENT B2 ;  /* 0x0000000000027941 */ /* 0x000fea0003800200 */
.L_x_23:
[----:B------:R-:W-:Y:S05]  /*0c50*/  WARPSYNC.ALL ;  /* 0x0000000000007948 */ /* 0x000fea0003800000 */
[----:B------:R-:W-:Y:S01]  /*0c60*/  NOP ;  /* 0x0000000000007918 */ /* 0x000fe20000000000 */
[----:B----4-:R-:W4:Y:S01]  /*0c70*/  LDC R6, c[0x0][0x39c] ;  /* 0x0000e700ff067b82 */ /* 0x010f220000000800 */
[----:B------:R-:W-:Y:S01]  /*0c80*/  BSSY.RECONVERGENT B2, `(.L_x_27) ;  /* 0x000000b000027945 */ /* 0x000fe20003800200 */
[----:B----4-:R-:W-:-:S03]  /*0c90*/  VIADD R6, R6, 0xffffffff ;  /* 0xffffffff06067836 */ /* 0x010fc60000000000 */
[----:B------:R-:W-:Y:S05]  /*0ca0*/  @P3 BRA `(.L_x_28) ;  /* 0x0000000000203947 */ /* 0x000fea0003800000 */
[----:B--2---:R-:W2:Y:S01]  /*0cb0*/  LDS R4, [UR8+0x1c] ;  /* 0x00001c08ff047984 */ /* 0x004ea20008000800 */
[----:B------:R-:W4:Y:S03]  /*0cc0*/  LDC.64 R10, c[0x0][0x3b0] ;  /* 0x0000ec00ff0a7b82 */ /* 0x000f260000000a00 */
[----:B------:R3:W-:Y:S01]  /*0cd0*/  STS [UR8+0x24], R6 ;  /* 0x00002406ff007988 */ /* 0x0007e20008000808 */
[--C-:B----4-:R-:W-:Y:S02]  /*0ce0*/  SHF.R.U32.HI R7, RZ, 0x4, R11.reuse ;  /* 0x00000004ff077819 */ /* 0x110fe4000001160b */
[----:B-----5:R-:W-:-:S05]  /*0cf0*/  SHF.R.U64 R5, R10, 0x4, R11 ;  /* 0x000000040a057819 */ /* 0x020fca000000120b */
[----:B------:R3:W-:Y:S01]  /*0d00*/  STS [UR8+0xc], R5 ;  /* 0x00000c05ff007988 */ /* 0x0007e20008000808 */
[----:B--2---:R-:W-:-:S05]  /*0d10*/  LOP3.LUT R4, R4, 0xf, R7, 0xb8, !PT ;  /* 0x0000000f04047812 */ /* 0x004fca00078eb807 */
[----:B------:R3:W-:Y:S02]  /*0d20*/  STS [UR8+0x1c], R4 ;  /* 0x00001c04ff007988 */ /* 0x0007e40008000808 */
.L_x_28:
[----:B------:R-:W-:Y:S05]  /*0d30*/  BSYNC.RECONVERGENT B2 ;  /* 0x0000000000027941 */ /* 0x000fea0003800200 */
.L_x_27:
[----:B------:R-:W-:Y:S04]  /*0d40*/  BSSY.RECONVERGENT B3, `(.L_x_29) ;  /* 0x000001d000037945 */ /* 0x000fe80003800200 */
[----:B------:R-:W-:Y:S04]  /*0d50*/  BSSY.RELIABLE B2, `(.L_x_30) ;  /* 0x0000018000027945 */ /* 0x000fe80003800100 */
[----:B------:R-:W-:Y:S05]  /*0d60*/  @P3 BRA `(.L_x_31) ;  /* 0x00000000001c3947 */ /* 0x000fea0003800000 */
[----:B--23--:R-:W2:Y:S02]  /*0d70*/  LDS R4, [UR8+0x34] ;  /* 0x00003408ff047984 */ /* 0x00cea40008000800 */
[----:B--2---:R-:W-:-:S05]  /*0d80*/  LOP3.LUT R4, R4, 0x7, RZ, 0xb8, !PT ;  /* 0x0000000704047812 */ /* 0x004fca00078eb8ff */
[----:B------:R2:W-:Y:S01]  /*0d90*/  STS [UR8+0x34], R4 ;  /* 0x00003404ff007988 */ /* 0x0005e20008000808 */
[----:B------:R-:W-:Y:S05]  /*0da0*/  @P3 BRA `(.L_x_32) ;  /* 0x00000000001c3947 */ /* 0x000fea0003800000 */
[----:B--2---:R-:W2:Y:S02]  /*0db0*/  LDS R4, [UR8+0x34] ;  /* 0x00003408ff047984 */ /* 0x004ea40008000800 */
[----:B--2---:R-:W-:-:S05]  /*0dc0*/  LOP3.LUT R4, R4, 0x38, RZ, 0xb8, !PT ;  /* 0x0000003804047812 */ /* 0x004fca00078eb8ff */
[----:B------:R4:W-:Y:S02]  /*0dd0*/  STS [UR8+0x34], R4 ;  /* 0x00003404ff007988 */ /* 0x0009e40008000808 */
.L_x_31:
[----:B------:R-:W-:Y:S05]  /*0de0*/  @P3 BRA `(.L_x_33) ;  /* 0x00000000001c3947 */ /* 0x000fea0003800000 */
[----:B--234-:R-:W2:Y:S02]  /*0df0*/  LDS R4, [UR8+0x8] ;  /* 0x00000808ff047984 */ /* 0x01cea40008000800 */
[----:B--2---:R-:W-:-:S05]  /*0e00*/  LOP3.LUT R4, R4, 0x780, RZ, 0xb8, !PT ;  /* 0x0000078004047812 */ /* 0x004fca00078eb8ff */
[----:B------:R3:W-:Y:S02]  /*0e10*/  STS [UR8+0x8], R4 ;  /* 0x00000804ff007988 */ /* 0x0007e40008000808 */
.L_x_32:
[----:B------:R-:W-:Y:S05]  /*0e20*/  @P3 BRA `(.L_x_34) ;  /* 0x0000000000283947 */ /* 0x000fea0003800000 */
[----:B--23--:R-:W2:Y:S02]  /*0e30*/  LDS R4, [UR8+0x8] ;  /* 0x00000808ff047984 */ /* 0x00cea40008000800 */
[----:B--2---:R-:W-:-:S05]  /*0e40*/  LOP3.LUT R4, R4, 0x1800, RZ, 0xb8, !PT ;  /* 0x0000180004047812 */ /* 0x004fca00078eb8ff */
[----:B------:R2:W-:Y:S02]  /*0e50*/  STS [UR8+0x8], R4 ;  /* 0x00000804ff007988 */ /* 0x0005e40008000808 */
.L_x_33:
[----:B------:R-:W-:Y:S05]  /*0e60*/  @P3 BREAK.RELIABLE B2 ;  /* 0x0000000000023942 */ /* 0x000fea0003800100 */
[----:B------:R-:W-:Y:S05]  /*0e70*/  @P3 BRA `(.L_x_35) ;  /* 0x0000000000243947 */ /* 0x000fea0003800000 */
[----:B--234-:R-:W2:Y:S01]  /*0e80*/  LDS R4, [UR8+0x8] ;  /* 0x00000808ff047984 */ /* 0x01cea20008000800 */
[----:B-----5:R-:W-:-:S05]  /*0e90*/  IMAD.MOV.U32 R5, RZ, RZ, 0x6000 ;  /* 0x00006000ff057424 */ /* 0x020fca00078e00ff */
[----:B--2---:R-:W-:-:S04]  /*0ea0*/  LOP3.LUT R4, R4, 0x4000, R5, 0xd8, !PT ;  /* 0x0000400004047812 */ /* 0x004fc800078ed805 */
[----:B------:R-:W-:-:S05]  /*0eb0*/  LOP3.LUT R4, R4, 0x400000, RZ, 0xb8, !PT ;  /* 0x0040000004047812 */ /* 0x000fca00078eb8ff */
[----:B------:R4:W-:Y:S02]  /*0ec0*/  STS [UR8+0x8], R4 ;  /* 0x00000804ff007988 */ /* 0x0009e40008000808 */
.L_x_34:
[----:B------:R-:W-:Y:S05]  /*0ed0*/  BSYNC.RELIABLE B2 ;  /* 0x0000000000027941 */ /* 0x000fea0003800100 */
.L_x_30:
[----:B--234-:R-:W2:Y:S02]  /*0ee0*/  @!P3 LDS R4, [UR8+0x8] ;  /* 0x00000808ff04b984 */ /* 0x01cea40008000800 */
[----:B--2---:R-:W-:-:S05]  /*0ef0*/  @!P3 LOP3.LUT R4, R4, 0x8000, RZ, 0xb8, !PT ;  /* 0x000080000404b812 */ /* 0x004fca00078eb8ff */
[----:B------:R2:W-:Y:S02]  /*0f00*/  @!P3 STS [UR8+0x8], R4 ;  /* 0x00000804ff00b988 */ /* 0x0005e40008000808 */
.L_x_35:
[----:B------:R-:W-:Y:S05]  /*0f10*/  BSYNC.RECONVERGENT B3 ;  /* 0x0000000000037941 */ /* 0x000fea0003800200 */
.L_x_29:
[----:B------:R-:W-:Y:S05]  /*0f20*/  WARPSYNC.ALL ;  /* 0x0000000000007948 */ /* 0x000fea0003800000 */
[----:B------:R-:W-:Y:S01]  /*0f30*/  NOP ;  /* 0x0000000000007918 */ /* 0x000fe20000000000 */
[----:B------:R-:W-:-:S04]  /*0f40*/  UIADD3 UR5, UPT, UPT, UR4, 0x80, URZ ;  /* 0x0000008004057890 */ /* 0x000fc8000fffe0ff */
[----:B------:R-:W-:-:S04]  /*0f50*/  UIADD3 UR26, UP0, UPT, UR5, UR20, URZ ;  /* 0x00000014051a7290 */ /* 0x000fc8000ff1e0ff */
[----:B------:R-:W-:Y:S01]  /*0f60*/  ULEA.HI.X.SX32 UR27, UR5, UR21, 0x1, UP0 ;  /* 0x00000015051b7291 */ /* 0x000fe200080f0eff */
[----:B------:R-:W-:Y:S11]  /*0f70*/  @P0 BRA `(.L_x_36) ;  /* 0x0000000000300947 */ /* 0x000ff60003800000 */
[----:B--234-:R-:W2:Y:S01]  /*0f80*/  S2R R4, SR_LANEID ;  /* 0x0000000000047919 */ /* 0x01cea20000000000 */
[----:B------:R-:W-:Y:S05]  /*0f90*/  WARPSYNC.ALL ;  /* 0x0000000000007948 */ /* 0x000fea0003800000 */
[----:B------:R-:W-:Y:S01]  /*0fa0*/  NOP ;  /* 0x0000000000007918 */ /* 0x000fe20000000000 */
[----:B--2---:R-:W-:-:S05]  /*0fb0*/  IMAD.SHL.U32 R9, R4, 0x4, RZ ;  /* 0x0000000404097824 */ /* 0x004fca00078e00ff */
[----:B------:R-:W2:Y:S01]  /*0fc0*/  LDS R7, [R9+UR8] ;  /* 0x0000000809077984 */ /* 0x000ea20008000800 */
[----:B------:R-:W-:-:S05]  /*0fd0*/  IADD3 R4, P1, PT, R9, UR26, RZ ;  /* 0x0000001a09047c10 */ /* 0x000fca000ff3e0ff */
[----:B-----5:R-:W-:-:S05]  /*0fe0*/  IMAD.X R5, RZ, RZ, UR27, P1 ;  /* 0x0000001bff057e24 */ /* 0x020fca00088e06ff */
[----:B--2---:R2:W3:Y:S01]  /*0ff0*/  ATOMG.E.EXCH.STRONG.GPU PT, RZ, [R4], R7 ;  /* 0x0000000704ff73a8 */ /* 0x0044e200041ee100 */
[----:B------:R-:W-:-:S04]  /*1000*/  DEPBAR {5,4,3,2,1,0} ;  /* 0x0000003f0000791a */ /* 0x000fc80000000000 */
[----:B------:R-:W4:Y:S02]  /*1010*/  CCTL.E.C.LDCU.IV.DEEP [UR26] ;  /* 0x000000001a007540 */ /* 0x000f240009c08000 */
[----:B----4-:R2:W-:Y:S01]  /*1020*/  UTMACCTL.IV [UR26] ;  /* 0x000000001a0079b9 */ /* 0x0105e20008000000 */
[----:B------:R-:W-:Y:S01]  /*1030*/  NOP ;  /* 0x0000000000007918 */ /* 0x000fe20000000000 */
.L_x_36:
[----:B------:R-:W-:Y:S05]  /*1040*/  @P0 BRA `(.L_x_37) ;  /* 0x00000000000c0947 */ /* 0x000fea0003800000 */
[----:B------:R0:W-:Y:S01]  /*1050*/  UTMACMDFLUSH ;  /* 0x00000000000079b7 */ /* 0x0001e20000000000 */
[----:B------:R-:W-:Y:S05]  /*1060*/  @P0 BRA `(.L_x_37) ;  /* 0x0000000000040947 */ /* 0x000fea0003800000 */
[----:B------:R-:W-:-:S04]  /*1070*/  DEPBAR.LE SB0, 0x0 ;  /* 0x000080000000791a */ /* 0x000fc80000000000 */
.L_x_37:
        /* <DEDUP_REMOVED lines=8> */
[----:B---3--:R-:W3:Y:S01]  /*1100*/  LDS R3, [UR8+0x8] ;  /* 0x00000808ff037984 */ /* 0x008ee20008000800 */
[----:B------:R-:W2:Y:S02]  /*1110*/  LDC.64 R10, c[0x0][0x390] ;  /* 0x0000e400ff0a7b82 */ /* 0x000ea40000000a00 */
[----:B--2-4-:R-:W-:Y:S01]  /*1120*/  IMAD.MOV.U32 R4, RZ, RZ, 0x70 ;  /* 0x00000070ff047424 */ /* 0x014fe200078e00ff */
[----:B------:R2:W-:Y:S04]  /*1130*/  STS.64 [UR8], R10 ;  /* 0x0000000aff007988 */ /* 0x0005e80008000a08 */
[----:B---3--:R-:W-:-:S05]  /*1140*/  LOP3.LUT R3, R3, 0x10, R4, 0xd8, !PT ;  /* 0x0000001003037812 */ /* 0x008fca00078ed804 */
[----:B------:R2:W-:Y:S02]  /*1150*/  STS [UR8+0x8], R3 ;  /* 0x00000803ff007988 */ /* 0x0005e40008000808 */
.L_x_39:
[----:B--2---:R-:W-:Y:S05]  /*1160*/  BSYNC.RECONVERGENT B3 ;  /* 0x0000000000037941 */ /* 0x004fea0003800200 */
.L_x_38:
[----:B------:R-:W-:Y:S04]  /*1170*/  BSSY.RECONVERGENT B4, `(.L_x_40) ;  /* 0x0000033000047945 */ /* 0x000fe80003800200 */
[----:B------:R-:W-:Y:S04]  /*1180*/  BSSY.RELIABLE B3, `(.L_x_41) ;  /* 0x000002e000037945 */ /* 0x000fe80003800100 */
[----:B------:R-:W-:Y:S05]  /*1190*/  @P3 BRA `(.L_x_42) ;  /* 0x0000000000243947 */ /* 0x000fea0003800000 */
[----:B---3--:R-:W2:Y:S01]  /*11a0*/  LDS R3, [UR8+0x34] ;  /* 0x00003408ff037984 */ /* 0x008ea20008000800 */
[----:B----4-:R-:W-:-:S05]  /*11b0*/  IMAD.MOV.U32 R4, RZ, RZ, 0x3f000000 ;  /* 0x3f000000ff047424 */ /* 0x010fca00078e00ff */
[----:B--2---:R-:W-:-:S05]  /*11c0*/  LOP3.LUT R3, R3, 0xff000000, R4, 0xb8, !PT ;  /* 0xff00000003037812 */ /* 0x004fca00078eb804 */
[----:B------:R2:W-:Y:S01]  /*11d0*/  STS [UR8+0x34], R3 ;  /* 0x00003403ff007988 */ /* 0x0005e20008000808 */
[----:B------:R-:W-:Y:S05]  /*11e0*/  @P3 BRA `(.L_x_43) ;  /* 0x0000000000183947 */ /* 0x000fea0003800000 */
[----:B--2---:R-:W2:Y:S01]  /*11f0*/  LDS R3, [UR8+0x38] ;  /* 0x00003808ff037984 */ /* 0x004ea20008000800 */
[----:B------:R-:W-:-:S05]  /*1200*/  IMAD.MOV.U32 R4, RZ, RZ, 0x3f ;  /* 0x0000003fff047424 */ /* 0x000fca00078e00ff */
[----:B--2---:R-:W-:-:S05]  /*1210*/  LOP3.LUT R3, R3, 0xff, R4, 0xb8, !PT ;  /* 0x000000ff03037812 */ /* 0x004fca00078eb804 */
[----:B------:R2:W-:Y:S02]  /*1220*/  STS [UR8+0x38], R3 ;  /* 0x00003803ff007988 */ /* 0x0005e40008000808 */
.L_x_42:
[----:B------:R-:W-:Y:S05]  /*1230*/  @P3 BRA `(.L_x_44) ;  /* 0x00000000000c3947 */ /* 0x000fea0003800000 */
[----:B------:R2:W-:Y:S02]  /*1240*/  STS [UR8+0x20], R6 ;  /* 0x00002006ff007988 */ /* 0x0005e40008000808 */
.L_x_43:
[----:B------:R-:W-:Y:S05]  /*1250*/  @P3 BRA `(.L_x_45) ;  /* 0x0000000000243947 */ /* 0x000fea0003800000 */
[----:B------:R2:W-:Y:S02]  /*1260*/  STS [UR8+0x24], R2 ;  /* 0x00002402ff007988 */ /* 0x0005e40008000808 */
.L_x_44:
[----:B------:R-:W-:Y:S05]  /*1270*/  @P3 BRA `(.L_x_46) ;  /* 0x00000000002c3947 */ /* 0x000fea0003800000 */
[----:B--2---:R-:W2:Y:S01]  /*1280*/  LDS R2, [UR8+0x1c] ;  /* 0x00001c08ff027984 */ /* 0x004ea20008000800 */
[----:B------:R-:W3:Y:S02]  /*1290*/  LDC.64 R6, c[0x0][0x3b8] ;  /* 0x0000ee00ff067b82 */ /* 0x000ee40000000a00 */
[--C-:B---3-5:R-:W-:Y:S02]  /*12a0*/  SHF.R.U32.HI R5, RZ, 0x4, R7.reuse ;  /* 0x00000004ff057819 */ /* 0x128fe40000011607 */
[----:B------:R-:W-:-:S05]  /*12b0*/  SHF.R.U64 R3, R6, 0x4, R7 ;  /* 0x0000000406037819 */ /* 0x000fca0000001207 */
[----:B------:R3:W-:Y:S01]  /*12c0*/  STS [UR8+0xc], R3 ;  /* 0x00000c03ff007988 */ /* 0x0007e20008000808 */
[----:B--2---:R-:W-:-:S05]  /*12d0*/  LOP3.LUT R2, R2, 0xf, R5, 0xb8, !PT ;  /* 0x0000000f02027812 */ /* 0x004fca00078eb805 */
[----:B------:R3:W-:Y:S02]  /*12e0*/  STS [UR8+0x1c], R2 ;  /* 0x00001c02ff007988 */ /* 0x0007e40008000808 */
.L_x_45:
[----:B------:R-:W-:Y:S05]  /*12f0*/  @P3 BRA `(.L_x_47) ;  /* 0x00000000001c3947 */ /* 0x000fea0003800000 */
[----:B---3--:R-:W3:Y:S02]  /*1300*/  LDS R2, [UR8+0x34] ;  /* 0x00003408ff027984 */ /* 0x008ee40008000800 */
[----:B---3--:R-:W-:-:S05]  /*1310*/  LOP3.LUT R2, R2, 0x7, RZ, 0xb8, !PT ;  /* 0x0000000702027812 */ /* 0x008fca00078eb8ff */
[----:B------:R3:W-:Y:S02]  /*1320*/  STS [UR8+0x34], R2 ;  /* 0x00003402ff007988 */ /* 0x0007e40008000808 */
.L_x_46:
[----:B------:R-:W-:Y:S05]  /*1330*/  @P3 BRA `(.L_x_48) ;  /* 0x00000000001c3947 */ /* 0x000fea0003800000 */
[----:B--23--:R-:W2:Y:S02]  /*1340*/  LDS R2, [UR8+0x34] ;  /* 0x00003408ff027984 */ /* 0x00cea40008000800 */
[----:B--2---:R-:W-:-:S05]  /*1350*/  LOP3.LUT R2, R2, 0x38, RZ, 0xb8, !PT ;  /* 0x0000003802027812 */ /* 0x004fca00078eb8ff */
[----:B------:R2:W-:Y:S02]  /*1360*/  STS [UR8+0x34], R2 ;  /* 0x00003402ff007988 */ /* 0x0005e40008000808 */
.L_x_47:
[----:B------:R-:W-:Y:S05]  /*1370*/  @P3 BRA `(.L_x_49) ;  /* 0x00000000001c3947 */ /* 0x000fea0003800000 */
[----:B--23--:R-:W2:Y:S02]  /*1380*/  LDS R2, [UR8+0x8] ;  /* 0x00000808ff027984 */ /* 0x00cea40008000800 */
[----:B--2---:R-:W-:-:S05]  /*1390*/  LOP3.LUT R2, R2, 0x780, RZ, 0xb8, !PT ;  /* 0x0000078002027812 */ /* 0x004fca00078eb8ff */
[----:B------:R2:W-:Y:S02]  /*13a0*/  STS [UR8+0x8], R2 ;  /* 0x00000802ff007988 */ /* 0x0005e40008000808 */
.L_x_48:
[----:B------:R-:W-:Y:S05]  /*13b0*/  @P3 BRA `(.L_x_50) ;  /* 0x0000000000283947 */ /* 0x000fea0003800000 */
[----:B--23--:R-:W2:Y:S02]  /*13c0*/  LDS R2, [UR8+0x8] ;  /* 0x00000808ff027984 */ /* 0x00cea40008000800 */
[----:B--2---:R-:W-:-:S05]  /*13d0*/  LOP3.LUT R2, R2, 0x1800, RZ, 0xb8, !PT ;  /* 0x0000180002027812 */ /* 0x004fca00078eb8ff */
[----:B------:R2:W-:Y:S02]  /*13e0*/  STS [UR8+0x8], R2 ;  /* 0x00000802ff007988 */ /* 0x0005e40008000808 */
.L_x_49:
[----:B------:R-:W-:Y:S05]  /*13f0*/  @P3 BREAK.RELIABLE B3 ;  /* 0x0000000000033942 */ /* 0x000fea0003800100 */
[----:B------:R-:W-:Y:S05]  /*1400*/  @P3 BRA `(.L_x_51) ;  /* 0x0000000000243947 */ /* 0x000fea0003800000 */
[----:B--23--:R-:W2:Y:S01]  /*1410*/  LDS R2, [UR8+0x8] ;  /* 0x00000808ff027984 */ /* 0x00cea20008000800 */
[----:B------:R-:W-:-:S05]  /*1420*/  IMAD.MOV.U32 R3, RZ, RZ, 0x6000 ;  /* 0x00006000ff037424 */ /* 0x000fca00078e00ff */
[----:B--2---:R-:W-:-:S04]  /*1430*/  LOP3.LUT R2, R2, 0x4000, R3, 0xd8, !PT ;  /* 0x0000400002027812 */ /* 0x004fc800078ed803 */
[----:B------:R-:W-:-:S05]  /*1440*/  LOP3.LUT R2, R2, 0x400000, RZ, 0xb8, !PT ;  /* 0x0040000002027812 */ /* 0x000fca00078eb8ff */
[----:B------:R2:W-:Y:S02]  /*1450*/  STS [UR8+0x8], R2 ;  /* 0x00000802ff007988 */ /* 0x0005e40008000808 */
.L_x_50:
[----:B------:R-:W-:Y:S05]  /*1460*/  BSYNC.RELIABLE B3 ;  /* 0x0000000000037941 */ /* 0x000fea0003800100 */
.L_x_41:
[----:B--23--:R-:W2:Y:S02]  /*1470*/  @!P3 LDS R2, [UR8+0x8] ;  /* 0x00000808ff02b984 */ /* 0x00cea40008000800 */
[----:B--2---:R-:W-:-:S05]  /*1480*/  @!P3 LOP3.LUT R2, R2, 0x8000, RZ, 0xb8, !PT ;  /* 0x000080000202b812 */ /* 0x004fca00078eb8ff */
[----:B------:R2:W-:Y:S02]  /*1490*/  @!P3 STS [UR8+0x8], R2 ;  /* 0x00000802ff00b988 */ /* 0x0005e40008000808 */
.L_x_51:
[----:B------:R-:W-:Y:S05]  /*14a0*/  BSYNC.RECONVERGENT B4 ;  /* 0x0000000000047941 */ /* 0x000fea0003800200 */
.L_x_40:
[----:B------:R-:W-:Y:S05]  /*14b0*/  WARPSYNC.ALL ;  /* 0x0000000000007948 */ /* 0x000fea0003800000 */
[----:B------:R-:W-:Y:S01]  /*14c0*/  NOP ;  /* 0x0000000000007918 */ /* 0x000fe20000000000 */
[----:B------:R-:W-:-:S04]  /*14d0*/  UIADD3 UR4, UPT, UPT, UR4, 0x100, URZ ;  /* 0x0000010004047890 */ /* 0x000fc8000fffe0ff */
[----:B------:R-:W-:-:S04]  /*14e0*/  UIADD3 UR20, UP0, UPT, UR4, UR20, URZ ;  /* 0x0000001404147290 */ /* 0x000fc8000ff1e0ff */
[----:B------:R-:W-:Y:S01]  /*14f0*/  ULEA.HI.X.SX32 UR21, UR4, UR21, 0x1, UP0 ;  /* 0x0000001504157291 */ /* 0x000fe200080f0eff */
[----:B------:R-:W-:Y:S11]  /*1500*/  @P0 BRA `(.L_x_52) ;  /* 0x0000000000300947 */ /* 0x000ff60003800000 */
[----:B--23--:R-:W2:Y:S01]  /*1510*/  S2R R2, SR_LANEID ;  /* 0x0000000000027919 */ /* 0x00cea20000000000 */
[----:B------:R-:W-:Y:S05]  /*1520*/  WARPSYNC.ALL ;  /* 0x0000000000007948 */ /* 0x000fea0003800000 */
[----:B------:R-:W-:Y:S01]  /*1530*/  NOP ;  /* 0x0000000000007918 */ /* 0x000fe20000000000 */
[----:B--2-4-:R-:W-:-:S05]  /*1540*/  IMAD.SHL.U32 R4, R2, 0x4, RZ ;  /* 0x0000000402047824 */ /* 0x014fca00078e00ff */
[----:B-----5:R-:W2:Y:S01]  /*1550*/  LDS R5, [R4+UR8] ;  /* 0x0000000804057984 */ /* 0x020ea20008000800 */
[----:B------:R-:W-:-:S05]  /*1560*/  IADD3 R2, P1, PT, R4, UR20, RZ ;  /* 0x0000001404027c10 */ /* 0x000fca000ff3e0ff */
[----:B------:R-:W-:-:S05]  /*1570*/  IMAD.X R3, RZ, RZ, UR21, P1 ;  /* 0x00000015ff037e24 */ /* 0x000fca00088e06ff */
[----:B--2---:R2:W3:Y:S01]  /*1580*/  ATOMG.E.EXCH.STRONG.GPU PT, RZ, [R2], R5 ;  /* 0x0000000502ff73a8 */ /* 0x0044e200041ee100 */
[----:B------:R-:W-:-:S04]  /*1590*/  DEPBAR {5,4,3,2,1,0} ;  /* 0x0000003f0000791a */ /* 0x000fc80000000000 */
[----:B------:R-:W4:Y:S02]  /*15a0*/  CCTL.E.C.LDCU.IV.DEEP [UR20] ;  /* 0x0000000014007540 */ /* 0x000f240009c08000 */
[----:B----4-:R2:W-:Y:S01]  /*15b0*/  UTMACCTL.IV [UR20] ;  /* 0x00000000140079b9 */ /* 0x0105e20008000000 */
[----:B------:R-:W-:Y:S01]  /*15c0*/  NOP ;  /* 0x0000000000007918 */ /* 0x000fe20000000000 */
.L_x_52:
[----:B------:R-:W-:Y:S05]  /*15d0*/  @P0 BRA `(.L_x_53) ;  /* 0x00000000000c0947 */ /* 0x000fea0003800000 */
[----:B------:R0:W-:Y:S01]  /*15e0*/  UTMACMDFLUSH ;  /* 0x00000000000079b7 */ /* 0x0001e20000000000 */
[----:B------:R-:W-:Y:S05]  /*15f0*/  @P0 BRA `(.L_x_53) ;  /* 0x0000000000040947 */ /* 0x000fea0003800000 */
[----:B------:R-:W-:-:S04]  /*1600*/  DEPBAR.LE SB0, 0x0 ;  /* 0x000080000000791a */ /* 0x000fc80000000000 */
.L_x_53:
[----:B------:R-:W-:Y:S05]  /*1610*/  WARPSYNC.ALL ;  /* 0x0000000000007948 */ /* 0x000fea0003800000 */
[----:B------:R-:W-:Y:S01]  /*1620*/  NOP ;  /* 0x0000000000007918 */ /* 0x000fe20000000000 */
[----:B---3--:R-:W-:Y:S01]  /*1630*/  BAR.SYNC.DEFER_BLOCKING 0x0 ;  /* 0x0000000000007b1d */ /* 0x008fe20000010000 */
[----:B--2---:R-:W-:Y:S01]  /*1640*/  SHF.R.U32.HI R2, RZ, 0x5, R0 ;  /* 0x00000005ff027819 */ /* 0x004fe20000011600 */
[----:B------:R-:W-:Y:S01]  /*1650*/  UIADD3 UR12, UPT, UPT, UR8, 0x4010, URZ ;  /* 0x00004010080c7890 */ /* 0x000fe2000fffe0ff */
[----:B------:R-:W-:Y:S01]  /*1660*/  ISETP.GE.AND P0, PT, R8, 0x1, PT ;  /* 0x000000010800780c */ /* 0x000fe20003f06270 */
[----:B------:R-:W-:Y:S01]  /*1670*/  USHF.L.U32 UR15, UR7, 0x6, URZ ;  /* 0x00000006070f7899 */ /* 0x000fe200080006ff */
[----:B------:R-:W-:Y:S01]  /*1680*/  R2UR UR22, R2 ;  /* 0x00000000021672ca */ /* 0x000fe200000e0000 */
[----:B------:R-:W-:Y:S01]  /*1690*/  VOTEU.ALL UP0, P3 ;  /* 0x0000000000ff7886 */ /* 0x000fe20001800000 */
[----:B------:R-:W-:Y:S01]  /*16a0*/  UMOV UR4, 0x1 ;  /* 0x0000000100047882 */ /* 0x000fe20000000000 */
[----:B------:R-:W-:Y:S01]  /*16b0*/  VOTEU.ALL UP1, P3 ;  /* 0x0000000000ff7886 */ /* 0x000fe20001820000 */
[----:B------:R-:W-:Y:S01]  /*16c0*/  USHF.L.U32 UR19, UR9, 0x6, URZ ;  /* 0x0000000609137899 */ /* 0x000fe200080006ff */
[----:B------:R-:W-:Y:S01]  /*16d0*/  BSSY.RECONVERGENT B4, `(.L_x_54) ;  /* 0x0000018000047945 */ /* 0x000fe20003800200 */
[----:B------:R-:W-:-:S04]  /*16e0*/  @!UP0 UIADD3 UR10, UPT, UPT, -UR4, 0x100000, URZ ;  /* 0x00100000040a8890 */ /* 0x000fc8000fffe1ff */
[----:B------:R-:W-:Y:S02]  /*16f0*/  @!UP0 USHF.L.U32 UR11, UR10, 0xb, URZ ;  /* 0x0000000b0a0b8899 */ /* 0x000fe400080006ff */
[----:B------:R-:W-:Y:S02]  /*1700*/  @!UP0 USHF.L.U32 UR10, UR10, 0x1, URZ ;  /* 0x000000010a0a8899 */ /* 0x000fe400080006ff */
[----:B------:R-:W-:-:S04]  /*1710*/  @!UP0 UIADD3 UR4, UPT, UPT, -UR4, 0x100000, URZ ;  /* 0x0010000004048890 */ /* 0x000fc8000fffe1ff */
[----:B------:R-:W-:Y:S02]  /*1720*/  @!UP0 USHF.L.U32 UR5, UR4, 0xb, URZ ;  /* 0x0000000b04058899 */ /* 0x000fe400080006ff */
[----:B------:R-:W-:Y:S01]  /*1730*/  @!UP0 USHF.L.U32 UR4, UR4, 0x1, URZ ;  /* 0x0000000104048899 */ /* 0x000fe200080006ff */
[----:B------:R-:W-:Y:S01]  /*1740*/  VOTEU.ALL UP0, P3 ;  /* 0x0000000000ff7886 */ /* 0x000fe20001800000 */
[----:B------:R-:W2:Y:S04]  /*1750*/  FENCE.VIEW.ASYNC.S ;  /* 0x00000000000073c6 */ /* 0x000ea80000000000 */
[----:B--2---:R2:W3:Y:S06]  /*1760*/  @!UP0 SYNCS.EXCH.64 URZ, [UR8+0x4000], UR10 ;  /* 0x0040000a08ff85b2 */ /* 0x0044ec0008000100 */
[----:B------:R2:W3:Y:S02]  /*1770*/  @!UP1 SYNCS.EXCH.64 URZ, [UR8+0x4010], UR4 ;  /* 0x0040100408ff95b2 */ /* 0x0004e40008000100 */
[----:B---3--:R-:W-:Y:S06]  /*1780*/  BAR.SYNC.DEFER_BLOCKING 0x0 ;  /* 0x0000000000007b1d */ /* 0x008fec0000010000 */
[----:B------:R-:W-:Y:S05]  /*1790*/  @P3 BRA `(.L_x_55) ;  /* 0x00000000002c3947 */ /* 0x000fea0003800000 */
[----:B--2---:R-:W-:Y:S02]  /*17a0*/  UMOV UR4, 0x1 ;  /* 0x0000000100047882 */ /* 0x004fe40000000000 */
[----:B------:R-:W-:-:S04]  /*17b0*/  UIADD3 UR10, UPT, UPT, -UR4, 0x100000, URZ ;  /* 0x00100000040a7890 */ /* 0x000fc8000fffe1ff */
[----:B------:R-:W-:Y:S02]  /*17c0*/  USHF.L.U32 UR11, UR10, 0xb, URZ ;  /* 0x0000000b0a0b7899 */ /* 0x000fe400080006ff */
[----:B------:R-:W-:Y:S02]  /*17d0*/  USHF.L.U32 UR10, UR10, 0x1, URZ ;  /* 0x000000010a0a7899 */ /* 0x000fe400080006ff */
[----:B------:R-:W-:-:S04]  /*17e0*/  UIADD3 UR4, UPT, UPT, -UR4, 0x100000, URZ ;  /* 0x0010000004047890 */ /* 0x000fc8000fffe1ff */
[----:B------:R-:W-:Y:S02]  /*17f0*/  USHF.L.U32 UR5, UR4, 0xb, URZ ;  /* 0x0000000b04057899 */ /* 0x000fe400080006ff */
[----:B------:R-:W-:Y:S01]  /*1800*/  USHF.L.U32 UR4, UR4, 0x1, URZ ;  /* 0x0000000104047899 */ /* 0x000fe200080006ff */
[----:B------:R-:W2:Y:S03]  /*1810*/  FENCE.VIEW.ASYNC.S ;  /* 0x00000000000073c6 */ /* 0x000ea60000000000 */
[----:B--2---:R3:W2:Y:S08]  /*1820*/  SYNCS.EXCH.64 URZ, [UR8+0x4008], UR10 ;  /* 0x0040080a08ff75b2 */ /* 0x0046b00008000100 */
[----:B------:R3:W4:Y:S02]  /*1830*/  SYNCS.EXCH.64 URZ, [UR8+0x4018], UR4 ;  /* 0x0040180408ff75b2 */ /* 0x0007240008000100 */
[----:B---3--:R-:W-:Y:S01]  /*1840*/  NOP ;  /* 0x0000000000007918 */ /* 0x008fe20000000000 */
.L_x_55:
[----:B--2---:R-:W-:Y:S05]  /*1850*/  BSYNC.RECONVERGENT B4 ;  /* 0x0000000000047941 */ /* 0x004fea0003800200 */
.L_x_54:
[----:B------:R-:W-:Y:S05]  /*1860*/  @!P0 BRA `(.L_x_56) ;  /* 0x0000000800108947 */ /* 0x000fea0003800000 */
[----:B----4-:R-:W-:Y:S01]  /*1870*/  BAR.SYNC.DEFER_BLOCKING 0x0 ;  /* 0x0000000000007b1d */ /* 0x010fe20000010000 */
[----:B------:R-:W-:Y:S01]  /*1880*/  @!P3 IMAD.MOV.U32 R2, RZ, RZ, 0x2000 ;  /* 0x00002000ff02b424 */ /* 0x000fe200078e00ff */
[----:B------:R-:W-:Y:S02]  /*1890*/  ELECT P1, URZ, PT ;  /* 0x0000000000ff782f */ /* 0x000fe40003820000 */
[----:B------:R-:W-:Y:S02]  /*18a0*/  ELECT P0, URZ, PT ;  /* 0x0000000000ff782f */ /* 0x000fe40003800000 */
[C---:B------:R-:W-:Y:S01]  /*18b0*/  ISETP.LT.U32.AND P1, PT, R36.reuse, 0x20, P1 ;  /* 0x000000202400780c */ /* 0x040fe20000f21070 */
[----:B------:R-:W-:Y:S01]  /*18c0*/  UMOV UR11, UR15 ;  /* 0x0000000f000b7c82 */ /* 0x000fe20008000000 */
[----:B------:R-:W-:Y:S01]  /*18d0*/  ISETP.LT.U32.AND P0, PT, R36, 0x20, P0 ;  /* 0x000000202400780c */ /* 0x000fe20000701070 */
[----:B------:R-:W-:-:S10]  /*18e0*/  UIADD3 UR16, UPT, UPT, UR8, 0x2000, URZ ;  /* 0x0000200008107890 */ /* 0x000fd4000fffe0ff */
[----:B------:R-:W-:Y:S01]  /*18f0*/  VOTEU.ANY UP0, P1 ;  /* 0x0000000000ff7886 */ /* 0x000fe20000800100 */
[----:B------:R-:W-:Y:S01]  /*1900*/  VOTEU.ANY UP2, P1 ;  /* 0x0000000000ff7886 */ /* 0x000fe20000840100 */
[----:B------:R-:W-:Y:S01]  /*1910*/  VOTEU.ANY UP1, P0 ;  /* 0x0000000000ff7886 */ /* 0x000fe20000020100 */
[----:B------:R-:W-:Y:S01]  /*1920*/  VOTEU.ANY UP3, P0 ;  /* 0x0000000000ff7886 */ /* 0x000fe20000060100 */
[----:B------:R2:W-:Y:S01]  /*1930*/  @!P3 SYNCS.ARRIVE.TRANS64 RZ, [UR8+0x4000], R2 ;  /* 0x00400002ffffb9a7 */ /* 0x0005e20008000008 */
[----:B------:R3:W-:Y:S06]  /*1940*/  MEMBAR.ALL.CTA ;  /* 0x0000000000007992 */ /* 0x0007ec0000008000 */
[----:B---3--:R-:W3:Y:S01]  /*1950*/  FENCE.VIEW.ASYNC.S ;  /* 0x00000000000073c6 */ /* 0x008ee20000000000 */
[----:B------:R-:W-:Y:S01]  /*1960*/  @UP0 UIADD3 UR9, UPT, UPT, UR8, 0x4000, URZ ;  /* 0x0000400008090890 */ /* 0x000fe2000fffe0ff */
[----:B------:R-:W-:Y:S01]  /*1970*/  @UP0 UMOV UR10, URZ ;  /* 0x000000ff000a0c82 */ /* 0x000fe20008000000 */
[----:B------:R-:W-:Y:S01]  /*1980*/  @UP1 UIADD3 UR17, UPT, UPT, UR8, 0x4000, URZ ;  /* 0x0000400008111890 */ /* 0x000fe2000fffe0ff */
[----:B------:R-:W-:Y:S01]  /*1990*/  @UP1 UMOV UR18, URZ ;  /* 0x000000ff00121c82 */ /* 0x000fe20008000000 */
[----:B------:R-:W-:Y:S01]  /*19a0*/  UISETP.NE.U32.AND UP0, UPT, UR22, URZ, UPT ;  /* 0x000000ff1600728c */ /* 0x000fe2000bf05070 */
[----:B---3--:R-:W-:Y:S06]  /*19b0*/  BAR.SYNC.DEFER_BLOCKING 0x0 ;  /* 0x0000000000007b1d */ /* 0x008fec0000010000 */
[----:B------:R2:W-:Y:S02]  /*19c0*/  @UP2 UTMALDG.2D [UR8], [UR24] ;  /* 0x00000008180025b4 */ /* 0x0005e40008008000 */
[----:B------:R-:W-:Y:S06]  /*19d0*/  BAR.SYNC.DEFER_BLOCKING 0x0 ;  /* 0x0000000000007b1d */ /* 0x000fec0000010000 */
[----:B------:R2:W-:Y:S02]  /*19e0*/  @UP3 UTMALDG.2D [UR16], [UR26] ;  /* 0x000000101a0035b4 */ /* 0x0005e40008008000 */
[----:B------:R-:W-:Y:S06]  /*19f0*/  BAR.SYNC.DEFER_BLOCKING 0x0 ;  /* 0x0000000000007b1d */ /* 0x000fec0000010000 */
[----:B------:R-:W3:Y:S02]  /*1a00*/  SYNCS.PHASECHK.TRANS64.TRYWAIT P0, [UR8+0x4000], RZ ;  /* 0x004000ffff0075a7 */ /* 0x000ee40008001108 */
[----:B--23--:R-:W-:Y:S05]  /*1a10*/  @!P0 BRA `(.L_x_57) ;  /* 0x0000000c003c8947 */ /* 0x00cfea0003800000 */
.L_x_71:
[----:B------:R-:W-:Y:S05]  /*1a20*/  BRA.U UP0, `(.L_x_58) ;  /* 0x00000001004c7547 */ /* 0x000fea000b800000 */
[----:B------:R-:W-:Y:S02]  /*1a30*/  USHF.R.U32.HI UR4, URZ, 0x4, UR8 ;  /* 0x00000004ff047899 */ /* 0x000fe40008011608 */
[----:B------:R-:W-:Y:S02]  /*1a40*/  USHF.R.U32.HI UR6, URZ, 0x4, UR16 ;  /* 0x00000004ff067899 */ /* 0x000fe40008011610 */
[----:B------:R-:W-:Y:S02]  /*1a50*/  USGXT.U32 UR4, UR4, 0xe ;  /* 0x0000000e0404789a */ /* 0x000fe40008000000 */
[----:B------:R-:W-:Y:S01]  /*1a60*/  USGXT.U32 UR6, UR6, 0xe ;  /* 0x0000000e0606789a */ /* 0x000fe20008000000 */
[----:B------:R-:W-:Y:S01]  /*1a70*/  UMOV UR10, 0xfffffffe ;  /* 0xfffffffe000a7882 */ /* 0x000fe20000000000 */
[----:B------:R-:W-:Y:S01]  /*1a80*/  UMOV UR11, 0x7fffbfdf ;  /* 0x7fffbfdf000b7882 */ /* 0x000fe20000000000 */
[----:B------:R-:W-:Y:S01]  /*1a90*/  UMOV UR5, URZ ;  /* 0x000000ff00057c82 */ /* 0x000fe20008000000 */
[----:B------:R-:W-:Y:S01]  /*1aa0*/  UMOV UR7, URZ ;  /* 0x000000ff00077c82 */ /* 0x000fe20008000000 */
[----:B------:R-:W-:-:S02]  /*1ab0*/  UIADD3.64 UR16, UPT, UPT, UR4, -UR10, URZ ;  /* 0x8000000a04107297 */ /* 0x000fc4000fffe0ff */
[----:B------:R-:W-:Y:S01]  /*1ac0*/  UIADD3.64 UR10, UPT, UPT, UR6, -UR10, URZ ;  /* 0x8000000a060a7297 */ /* 0x000fe2000fffe0ff */
[----:B------:R-:W-:Y:S01]  /*1ad0*/  UMOV UR28, 0x0 ;  /* 0x00000000001c7882 */ /* 0x000fe20000000000 */
[----:B------:R-:W-:Y:S01]  /*1ae0*/  UMOV UR29, 0x4100010 ;  /* 0x04100010001d7882 */ /* 0x000fe20000000000 */
[----:B------:R-:W-:Y:S01]  /*1af0*/  UMOV UR5, 0x80004020 ;  /* 0x8000402000057882 */ /* 0x000fe20000000000 */
[----:B------:R-:W-:Y:S01]  /*1b00*/  UMOV UR7, 0x80004020 ;  /* 0x8000402000077882 */ /* 0x000fe20000000000 */
[----:B------:R-:W-:Y:S01]  /*1b10*/  UMOV UR30, 0x0 ;  /* 0x00000000001e7882 */ /* 0x000fe20000000000 */
[----:B------:R-:W-:Y:S01]  /*1b20*/  UMOV UR31, 0x4100010 ;  /* 0x04100010001f7882 */ /* 0x000fe20000000000 */
[----:B------:R2:W-:Y:S02]  /*1b30*/  UTCQMMA gdesc[UR4], gdesc[UR6], tmem[UR23], tmem[UR28], idesc[UR29], !UPT ;  /* 0x00ff1c06040075ea */ /* 0x0005e4000f800317 */
[----:B------:R2:W-:Y:S01]  /*1b40*/  UTCQMMA gdesc[UR16], gdesc[UR10], tmem[UR23], tmem[UR30], idesc[UR31], UPT ;  /* 0x00ff1e0a100075ea */ /* 0x0005e2000b800317 */
[----:B------:R-:W-:-:S02]  /*1b50*/  NOP ;  /* 0x0000000000007918 */ /* 0x000fc40000000000 */
.L_x_58:
[----:B------:R-:W-:Y:S01]  /*1b60*/  ELECT P0, URZ, PT ;  /* 0x0000000000ff782f */ /* 0x000fe20003800000 */
[----:B--2---:R-:W-:Y:S01]  /*1b70*/  UMOV UR4, UR12 ;  /* 0x0000000c00047c82 */ /* 0x004fe20008000000 */
[----:B------:R-:W-:Y:S02]  /*1b80*/  UMOV UR5, URZ ;  /* 0x000000ff00057c82 */ /* 0x000fe40008000000 */
[----:B------:R-:W-:-:S13]  /*1b90*/  ISETP.LT.U32.AND P0, PT, R36, 0x20, P0 ;  /* 0x000000202400780c */ /* 0x000fda0000701070 */
[----:B------:R-:W-:Y:S01]  /*1ba0*/  VOTEU.ANY UP0, P0 ;  /* 0x0000000000ff7886 */ /* 0x000fe20000000100 */
[----:B------:R-:W-:Y:S01]  /*1bb0*/  VOTEU.ANY UP1, P0 ;  /* 0x0000000000ff7886 */ /* 0x000fe20000020100 */
[----:B------:R-:W-:-:S03]  /*1bc0*/  ISETP.GE.U32.AND P0, PT, R8, 0x41, PT ;  /* 0x000000410800780c */ /* 0x000fc60003f06070 */
[----:B------:R-:W-:Y:S02]  /*1bd0*/  @UP0 UMOV UR4, UR4 ;  /* 0x0000000400040c82 */ /* 0x000fe40008000000 */
[----:B------:R2:W-:Y:S01]  /*1be0*/  @UP1 UTCBAR [UR4], URZ ;  /* 0x000000ff040013e9 */ /* 0x0005e200080000ff */
[----:B------:R-:W-:Y:S06]  /*1bf0*/  BAR.SYNC.DEFER_BLOCKING 0x0 ;  /* 0x0000000000007b1d */ /* 0x000fec0000010000 */
[----:B------:R-:W3:Y:S02]  /*1c00*/  SYNCS.PHASECHK.TRANS64.TRYWAIT P1, [UR8+0x4010], RZ ;  /* 0x004010ffff0075a7 */ /* 0x000ee40008021108 */
[----:B--23--:R-:W-:Y:S05]  /*1c10*/  @!P1 BRA `(.L_x_59) ;  /* 0x0000000800c89947 */ /* 0x00cfea0003800000 */
.L_x_72:
[----:B------:R-:W-:Y:S01]  /*1c20*/  UMOV UR4, URZ ;  /* 0x000000ff00047c82 */ /* 0x000fe20008000000 */
[----:B------:R-:W-:Y:S05]  /*1c30*/  @!P0 BRA `(.L_x_56) ;  /* 0x00000004001c8947 */ /* 0x000fea0003800000 */
[----:B------:R-:W2:Y:S01]  /*1c40*/  LDCU UR29, c[0x0][0x3a0] ;  /* 0x00007400ff1d77ac */ /* 0x000ea20008000800 */
[----:B------:R-:W-:Y:S01]  /*1c50*/  UMOV UR9, 0x1 ;  /* 0x0000000100097882 */ /* 0x000fe20000000000 */
[----:B------:R-:W-:-:S05]  /*1c60*/  UMOV UR14, 0x40 ;  /* 0x00000040000e7882 */ /* 0x000fca0000000000 */
.L_x_63:
[----:B------:R-:W-:Y:S01]  /*1c70*/  BAR.SYNC.DEFER_BLOCKING 0x0 ;  /* 0x0000000000007b1d */ /* 0x000fe20000010000 */
[----:B------:R-:W-:Y:S01]  /*1c80*/  ULEA UR28, UR9, UR8, 0x3 ;  /* 0x00000008091c7291 */ /* 0x000fe2000f8e18ff */
[----:B------:R-:W-:Y:S01]  /*1c90*/  @!P3 IMAD.MOV.U32 R2, RZ, RZ, 0x2000 ;  /* 0x00002000ff02b424 */ /* 0x000fe200078e00ff */
[----:B------:R-:W-:Y:S01]  /*1ca0*/  ELECT P1, URZ, PT ;  /* 0x0000000000ff782f */ /* 0x000fe20003820000 */
[----:B------:R-:W-:-:S03]  /*1cb0*/  ULEA UR12, UR9, UR8, 0xc ;  /* 0x00000008090c7291 */ /* 0x000fc6000f8e60ff */
[----:B------:R-:W-:Y:S02]  /*1cc0*/  ISETP.LT.U32.AND P1, PT, R36, 0x20, P1 ;  /* 0x000000202400780c */ /* 0x000fe40000f21070 */
[----:B------:R-:W-:Y:S01]  /*1cd0*/  ELECT P0, URZ, PT ;  /* 0x0000000000ff782f */ /* 0x000fe20003800000 */
[----:B------:R-:W-:-:S03]  /*1ce0*/  UIADD3 UR16, UPT, UPT, UR12, 0x2000, URZ ;  /* 0x000020000c107890 */ /* 0x000fc6000fffe0ff */
[----:B------:R-:W-:Y:S01]  /*1cf0*/  ISETP.LT.U32.AND P0, PT, R36, 0x20, P0 ;  /* 0x000000202400780c */ /* 0x000fe20000701070 */
[----:B------:R-:W-:Y:S01]  /*1d00*/  UMOV UR18, UR14 ;  /* 0x0000000e00127c82 */ /* 0x000fe20008000000 */
[----:B------:R-:W-:-:S05]  /*1d10*/  USHF.L.U32 UR5, UR4, 0x1f, URZ ;  /* 0x0000001f04057899 */ /* 0x000fca00080006ff */
[----:B------:R-:W-:Y:S01]  /*1d20*/  VOTEU.ANY UP0, P1 ;  /* 0x0000000000ff7886 */ /* 0x000fe20000800100 */
[----:B------:R3:W-:Y:S01]  /*1d30*/  @!P3 SYNCS.ARRIVE.TRANS64 RZ, [UR28+0x4000], R2 ;  /* 0x00400002ffffb9a7 */ /* 0x0007e2000800001c */
[----:B------:R4:W-:Y:S06]  /*1d40*/  MEMBAR.ALL.CTA ;  /* 0x0000000000007992 */ /* 0x0009ec0000008000 */
[----:B----4-:R-:W4:Y:S01]  /*1d50*/  FENCE.VIEW.ASYNC.S ;  /* 0x00000000000073c6 */ /* 0x010f220000000000 */
[----:B------:R-:W-:Y:S01]  /*1d60*/  @UP0 UIADD3 UR13, UPT, UPT, UR28, 0x4000, URZ ;  /* 0x000040001c0d0890 */ /* 0x000fe2000fffe0ff */
[----:B----4-:R-:W-:Y:S01]  /*1d70*/  VOTEU.ANY UP0, P1 ;  /* 0x0000000000ff7886 */ /* 0x010fe20000800100 */
[----:B------:R-:W-:Y:S01]  /*1d80*/  VOTEU.ANY UP1, P0 ;  /* 0x0000000000ff7886 */ /* 0x000fe20000020100 */
[----:B---3--:R-:W-:-:S04]  /*1d90*/  IMAD.U32 R2, RZ, RZ, UR5 ;  /* 0x00000005ff027e24 */ /* 0x008fc8000f8e00ff */
[----:B------:R-:W-:Y:S01]  /*1da0*/  @UP1 UIADD3 UR17, UPT, UPT, UR28, 0x4000, URZ ;  /* 0x000040001c111890 */ /* 0x000fe2000fffe0ff */
[----:B------:R-:W-:Y:S01]  /*1db0*/  VOTEU.ANY UP1, P0 ;  /* 0x0000000000ff7886 */ /* 0x000fe20000020100 */
[----:B------:R-:W-:Y:S06]  /*1dc0*/  BAR.SYNC.DEFER_BLOCKING 0x0 ;  /* 0x0000000000007b1d */ /* 0x000fec0000010000 */
[----:B------:R3:W-:Y:S01]  /*1dd0*/  @UP0 UTMALDG.2D [UR12], [UR24] ;  /* 0x0000000c180005b4 */ /* 0x0007e20008008000 */
[----:B------:R-:W-:Y:S01]  /*1de0*/  UISETP.NE.U32.AND UP0, UPT, UR22, URZ, UPT ;  /* 0x000000ff1600728c */ /* 0x000fe2000bf05070 */
[----:B------:R-:W-:Y:S06]  /*1df0*/  BAR.SYNC.DEFER_BLOCKING 0x0 ;  /* 0x0000000000007b1d */ /* 0x000fec0000010000 */
[----:B------:R3:W-:Y:S02]  /*1e00*/  @UP1 UTMALDG.2D [UR16], [UR26] ;  /* 0x000000101a0015b4 */ /* 0x0007e40008008000 */
[----:B------:R-:W-:Y:S06]  /*1e10*/  BAR.SYNC.DEFER_BLOCKING 0x0 ;  /* 0x0000000000007b1d */ /* 0x000fec0000010000 */
[----:B------:R-:W4:Y:S02]  /*1e20*/  SYNCS.PHASECHK.TRANS64.TRYWAIT P0, [UR28+0x4000], R2 ;  /* 0x00400002ff0075a7 */ /* 0x000f24000800111c */
[----:B---34-:R-:W-:Y:S05]  /*1e30*/  @!P0 BRA `(.L_x_60) ;  /* 0x00000008004c8947 */ /* 0x018fea0003800000 */
.L_x_73:
[----:B------:R-:W-:Y:S05]  /*1e40*/  BRA.U UP0, `(.L_x_61) ;  /* 0x00000001004c7547 */ /* 0x000fea000b800000 */
[----:B------:R-:W-:Y:S02]  /*1e50*/  USHF.R.U32.HI UR10, URZ, 0x4, UR12 ;  /* 0x00000004ff0a7899 */ /* 0x000fe4000801160c */
[----:B------:R-:W-:Y:S02]  /*1e60*/  USHF.R.U32.HI UR12, URZ, 0x4, UR16 ;  /* 0x00000004ff0c7899 */ /* 0x000fe40008011610 */
[----:B------:R-:W-:Y:S02]  /*1e70*/  USGXT.U32 UR10, UR10, 0xe ;  /* 0x0000000e0a0a789a */ /* 0x000fe40008000000 */
[----:B------:R-:W-:Y:S02]  /*1e80*/  USGXT.U32 UR12, UR12, 0xe ;  /* 0x0000000e0c0c789a */ /* 0x000fe40008000000 */
[----:B------:R-:W-:Y:S02]  /*1e90*/  UIADD3 UR16, UP0, UPT, UR10, 0x2, URZ ;  /* 0x000000020a107890 */ /* 0x000fe4000ff1e0ff */
[----:B------:R-:W-:Y:S01]  /*1ea0*/  UIADD3 UR30, UP1, UPT, UR12, 0x2, URZ ;  /* 0x000000020c1e7890 */ /* 0x000fe2000ff3e0ff */
[----:B------:R-:W-:Y:S01]  /*1eb0*/  UMOV UR5, URZ ;  /* 0x000000ff00057c82 */ /* 0x000fe20008000000 */
[----:B------:R-:W-:Y:S01]  /*1ec0*/  UMOV UR6, URZ ;  /* 0x000000ff00067c82 */ /* 0x000fe20008000000 */
[----:B------:R-:W-:-:S02]  /*1ed0*/  UIADD3.X UR17, UPT, UPT, UR5, -0x7fffbfe0, URZ, UP0, !UPT ;  /* 0x8000402005117890 */ /* 0x000fc400087fe4ff */
[----:B------:R-:W-:Y:S01]  /*1ee0*/  UIADD3.X UR31, UPT, UPT, UR6, -0x7fffbfe0, URZ, UP1, !UPT ;  /* 0x80004020061f7890 */ /* 0x000fe20008ffe4ff */
[----:B------:R-:W-:Y:S01]  /*1ef0*/  UMOV UR32, 0x0 ;  /* 0x0000000000207882 */ /* 0x000fe20000000000 */
[----:B------:R-:W-:Y:S01]  /*1f00*/  UMOV UR33, 0x4100010 ;  /* 0x0410001000217882 */ /* 0x000fe20000000000 */
[----:B------:R-:W-:Y:S01]  /*1f10*/  UMOV UR11, 0x80004020 ;  /* 0x80004020000b7882 */ /* 0x000fe20000000000 */
[----:B------:R-:W-:Y:S01]  /*1f20*/  UMOV UR13, 0x80004020 ;  /* 0x80004020000d7882 */ /* 0x000fe20000000000 */
[----:B------:R-:W-:Y:S01]  /*1f30*/  UMOV UR6, 0x0 ;  /* 0x0000000000067882 */ /* 0x000fe20000000000 */
[----:B------:R-:W-:Y:S01]  /*1f40*/  UMOV UR7, 0x4100010 ;  /* 0x0410001000077882 */ /* 0x000fe20000000000 */
[----:B------:R3:W-:Y:S02]  /*1f50*/  UTCQMMA gdesc[UR10], gdesc[UR12], tmem[UR23], tmem[UR32], idesc[UR33], UPT ;  /* 0x00ff200c0a0075ea */ /* 0x0007e4000b800317 */
[----:B------:R3:W-:Y:S01]  /*1f60*/  UTCQMMA gdesc[UR16], gdesc[UR30], tmem[UR23], tmem[UR6], idesc[UR7], UPT ;  /* 0x00ff061e100075ea */ /* 0x0007e2000b800317 */
[----:B------:R-:W-:-:S02]  /*1f70*/  NOP ;  /* 0x0000000000007918 */ /* 0x000fc40000000000 */
.L_x_61:
[----:B------:R-:W-:Y:S01]  /*1f80*/  ELECT P0, URZ, PT ;  /* 0x0000000000ff782f */ /* 0x000fe20003800000 */
[----:B---3--:R-:W-:-:S03]  /*1f90*/  UIADD3 UR6, UPT, UPT, UR28, 0x4010, URZ ;  /* 0x000040101c067890 */ /* 0x008fc6000fffe0ff */
[----:B------:R-:W-:Y:S01]  /*1fa0*/  ISETP.LT.U32.AND P0, PT, R36, 0x20, P0 ;  /* 0x000000202400780c */ /* 0x000fe20000701070 */
[----:B------:R-:W-:-:S12]  /*1fb0*/  UMOV UR7, URZ ;  /* 0x000000ff00077c82 */ /* 0x000fd80008000000 */
[----:B------:R-:W-:Y:S01]  /*1fc0*/  VOTEU.ANY UP0, P0 ;  /* 0x0000000000ff7886 */ /* 0x000fe20000000100 */
[----:B------:R-:W-:-:S04]  /*1fd0*/  VOTEU.ANY UP1, P0 ;  /* 0x0000000000ff7886 */ /* 0x000fc80000020100 */
[----:B------:R-:W-:Y:S02]  /*1fe0*/  @UP0 UMOV UR6, UR6 ;  /* 0x0000000600060c82 */ /* 0x000fe40008000000 */
[----:B------:R3:W-:Y:S01]  /*1ff0*/  @UP1 UTCBAR [UR6], URZ ;  /* 0x000000ff060013e9 */ /* 0x0007e200080000ff */
[----:B------:R-:W-:Y:S06]  /*2000*/  BAR.SYNC.DEFER_BLOCKING 0x0 ;  /* 0x0000000000007b1d */ /* 0x000fec0000010000 */
[----:B------:R-:W4:Y:S02]  /*2010*/  SYNCS.PHASECHK.TRANS64.TRYWAIT P0, [UR28+0x4010], R2 ;  /* 0x00401002ff0075a7 */ /* 0x000f24000800111c */
[----:B---34-:R-:W-:Y:S05]  /*2020*/  @!P0 BRA `(.L_x_62) ;  /* 0x0000000400dc8947 */ /* 0x018fea0003800000 */
.L_x_74:
[----:B------:R-:W-:Y:S02]  /*2030*/  UIADD3 UR9, UPT, UPT, UR9, 0x1, URZ ;  /* 0x0000000109097890 */ /* 0x000fe4000fffe0ff */
[----:B------:R-:W-:Y:S02]  /*2040*/  UIADD3 UR14, UPT, UPT, UR14, 0x40, URZ ;  /* 0x000000400e0e7890 */ /* 0x000fe4000fffe0ff */
[----:B------:R-:W-:-:S04]  /*2050*/  UISETP.NE.U32.AND UP0, UPT, UR9, 0x2, UPT ;  /* 0x000000020900788c */ /* 0x000fc8000bf05070 */
[----:B------:R-:W-:Y:S02]  /*2060*/  USEL UR5, URZ, 0x1, UP0 ;  /* 0x00000001ff057887 */ /* 0x000fe40008000000 */
[----:B------:R-:W-:Y:S02]  /*2070*/  USEL UR9, UR9, URZ, UP0 ;  /* 0x000000ff09097287 */ /* 0x000fe40008000000 */
[----:B--2---:R-:W-:Y:S02]  /*2080*/  UISETP.GE.AND UP0, UPT, UR14, UR29, UPT ;  /* 0x0000001d0e00728c */ /* 0x004fe4000bf06270 */
[----:B------:R-:W-:-:S07]  /*2090*/  ULOP3.LUT UR4, UR4, UR5, URZ, 0x3c, !UPT ;  /* 0x0000000504047292 */ /* 0x000fce000f8e3cff */
[----:B------:R-:W-:Y:S05]  /*20a0*/  BRA.U !UP0, `(.L_x_63) ;  /* 0xfffffff908f07547 */ /* 0x000fea000b83ffff */
.L_x_56:
[----:B----4-:R-:W-:Y:S01]  /*20b0*/  BAR.SYNC.DEFER_BLOCKING 0x0 ;  /* 0x0000000000007b1d */ /* 0x010fe20000010000 */
[----:B------:R-:W-:-:S05]  /*20c0*/  IMAD.SHL.U32 R2, R0, 0x20, RZ ;  /* 0x0000002000027824 */ /* 0x000fca00078e00ff */
[----:B------:R-:W-:Y:S04]  /*20d0*/  BSSY.RECONVERGENT B4, `(.L_x_64) ;  /* 0x0000004000047945 */ /* 0x000fe80003800200 */
[----:B------:R-:W-:Y:S05]  /*20e0*/  @P3 BRA `(.L_x_65) ;  /* 0x0000000000083947 */ /* 0x000fea0003800000 */
[----:B------:R-:W2:Y:S02]  /*20f0*/  SYNCS.CCTL.IV [UR8+0x4000] ;  /* 0x00400000ff0079b1 */ /* 0x000ea40008000008 */
[----:B--2---:R-:W2:Y:S02]  /*2100*/  SYNCS.CCTL.IV [UR8+0x4010] ;  /* 0x00401000ff0079b1 */ /* 0x004ea40008000008 */
.L_x_65:
[----:B------:R-:W-:Y:S05]  /*2110*/  BSYNC.RECONVERGENT B4 ;  /* 0x0000000000047941 */ /* 0x000fea0003800200 */
.L_x_64:
[----:B--2---:R-:W-:Y:S06]  /*2120*/  BAR.SYNC.DEFER_BLOCKING 0x0 ;  /* 0x0000000000007b1d */ /* 0x004fec0000010000 */
[----:B------:R-:W-:Y:S04]  /*2130*/  BSSY.RECONVERGENT B4, `(.L_x_66) ;  /* 0x0000004000047945 */ /* 0x000fe80003800200 */
[----:B------:R-:W-:Y:S05]  /*2140*/  @P3 BRA `(.L_x_67) ;  /* 0x0000000000083947 */ /* 0x000fea0003800000 */
[----:B------:R-:W2:Y:S02]  /*2150*/  SYNCS.CCTL.IV [UR8+0x4008] ;  /* 0x00400800ff0079b1 */ /* 0x000ea40008000008 */
[----:B--2---:R-:W2:Y:S02]  /*2160*/  SYNCS.CCTL.IV [UR8+0x4018] ;  /* 0x00401800ff0079b1 */ /* 0x004ea40008000008 */
.L_x_67:
[----:B------:R-:W-:Y:S05]  /*2170*/  BSYNC.RECONVERGENT B4 ;  /* 0x0000000000047941 */ /* 0x000fea0003800200 */
.L_x_66:
[----:B------:R-:W-:Y:S01]  /*2180*/  USHF.L.U32 UR22, UR22, 0x15, URZ ;  /* 0x0000001516167899 */ /* 0x000fe200080006ff */
[----:B------:R-:W-:Y:S01]  /*2190*/  IMAD.SHL.U32 R3, R0, 0x8, RZ ;  /* 0x0000000800037824 */ /* 0x000fe200078e00ff */
[----:B------:R-:W-:Y:S01]  /*21a0*/  LOP3.LUT R2, R2, 0xc00, RZ, 0xc0, !PT ;  /* 0x00000c0002027812 */ /* 0x000fe200078ec0ff */
[C---:B------:R-:W-:Y:S01]  /*21b0*/  IMAD.SHL.U32 R4, R0.reuse, 0x2, RZ ;  /* 0x0000000200047824 */ /* 0x040fe200078e00ff */
[----:B------:R-:W-:Y:S01]  /*21c0*/  ULOP3.LUT UR22, UR22, 0x600000, URZ, 0xc0, !UPT ;  /* 0x0060000016167892 */ /* 0x000fe2000f8ec0ff */
[----:B------:R-:W-:Y:S01]  /*21d0*/  IMAD.SHL.U32 R0, R0, 0x40, RZ ;  /* 0x0000004000007824 */ /* 0x000fe200078e00ff */
[----:B------:R-:W-:Y:S02]  /*21e0*/  LOP3.LUT R3, R2, 0x30, R3, 0xf8, !PT ;  /* 0x0000003002037812 */ /* 0x000fe400078ef803 */
[----:B------:R-:W-:Y:S01]  /*21f0*/  ELECT P0, URZ, PT ;  /* 0x0000000000ff782f */ /* 0x000fe20003800000 */
[----:B------:R-:W-:Y:S01]  /*2200*/  UIADD3 UR22, UPT, UPT, UR23, UR22, URZ ;  /* 0x0000001617167290 */ /* 0x000fe2000fffe0ff */
[----:B------:R-:W-:Y:S01]  /*2210*/  LOP3.LUT R3, R3, 0x20, R4, 0x78, !PT ;  /* 0x0000002003037812 */ /* 0x000fe200078e7804 */
[----:B------:R-:W-:Y:S01]  /*2220*/  UMOV UR9, UR19 ;  /* 0x0000001300097c82 */ /* 0x000fe20008000000 */
[----:B------:R-:W-:Y:S01]  /*2230*/  ISETP.LT.U32.AND P0, PT, R36, 0x20, P0 ;  /* 0x000000202400780c */ /* 0x000fe20000701070 */
[----:B------:R-:W-:Y:S01]  /*2240*/  UMOV UR10, UR15 ;  /* 0x0000000f000a7c82 */ /* 0x000fe20008000000 */
[----:B------:R-:W-:-:S04]  /*2250*/  LOP3.LUT R0, R3, 0x3c0, R0, 0xf8, !PT ;  /* 0x000003c003007812 */ /* 0x000fc800078ef800 */
[----:B-----5:R-:W-:Y:S01]  /*2260*/  LDTM.16dp32bit_t0_t15.x32 R4, tmem[UR22] ;  /* 0x00000016000479ee */ /* 0x020fe20008a80000 */
[----:B------:R-:W3:Y:S01]  /*2270*/  LDTM.16dp32bit_t16_t31.x32 R4, tmem[UR22+0x20] ;  /* 0x00002016000479ee */ /* 0x000ee20008aa0000 */
[----:B------:R-:W-:Y:S01]  /*2280*/  LOP3.LUT R2, R0, 0x10, RZ, 0x3c, !PT ;  /* 0x0000001000027812 */ /* 0x000fe200078e3cff */
[----:B------:R-:W-:-:S04]  /*2290*/  NOP ;  /* 0x0000000000007918 */ /* 0x000fc80000000000 */
[----:B---3--:R-:W-:Y:S01]  /*22a0*/  VOTEU.ANY UP1, P0 ;  /* 0x0000000000ff7886 */ /* 0x008fe20000020100 */
[----:B------:R-:W-:Y:S01]  /*22b0*/  VOTEU.ANY UP0, P0 ;  /* 0x0000000000ff7886 */ /* 0x000fe20000000100 */
[----:B------:R-:W-:Y:S02]  /*22c0*/  F2FP.SATFINITE.E4M3.F32.PACK_AB_MERGE_C R6, R7, R6, RZ ;  /* 0x000000060706723e */ /* 0x000fe400048070ff */
[----:B------:R-:W-:Y:S02]  /*22d0*/  F2FP.SATFINITE.E4M3.F32.PACK_AB_MERGE_C R10, R11, R10, RZ ;  /* 0x0000000a0b0a723e */ /* 0x000fe400048070ff */
[----:B------:R-:W-:Y:S02]  /*22e0*/  F2FP.SATFINITE.E4M3.F32.PACK_AB_MERGE_C R14, R15, R14, RZ ;  /* 0x0000000e0f0e723e */ /* 0x000fe400048070ff */
[----:B------:R-:W-:Y:S02]  /*22f0*/  F2FP.SATFINITE.E4M3.F32.PACK_AB_MERGE_C R7, R19, R18, RZ ;  /* 0x000000121307723e */ /* 0x000fe400048070ff */
[----:B------:R-:W-:-:S02]  /*2300*/  F2FP.SATFINITE.E4M3.F32.PACK_AB_MERGE_C R22, R23, R22, RZ ;  /* 0x000000161716723e */ /* 0x000fc400048070ff */
[----:B------:R-:W-:Y:S02]  /*2310*/  F2FP.SATFINITE.E4M3.F32.PACK_AB_MERGE_C R26, R27, R26, RZ ;  /* 0x0000001a1b1a723e */ /* 0x000fe400048070ff */
[----:B------:R-:W-:Y:S02]  /*2320*/  F2FP.SATFINITE.E4M3.F32.PACK_AB_MERGE_C R30, R31, R30, RZ ;  /* 0x0000001e1f1e723e */ /* 0x000fe400048070ff */
[----:B------:R-:W-:Y:S02]  /*2330*/  F2FP.SATFINITE.E4M3.F32.PACK_AB_MERGE_C R34, R35, R34, RZ ;  /* 0x000000222322723e */ /* 0x000fe400048070ff */
[----:B------:R-:W-:Y:S02]  /*2340*/  F2FP.SATFINITE.E4M3.F32.PACK_AB_MERGE_C R4, R5, R4, R6 ;  /* 0x000000040504723e */ /* 0x000fe40004807006 */
[----:B------:R-:W-:Y:S02]  /*2350*/  F2FP.SATFINITE.E4M3.F32.PACK_AB_MERGE_C R5, R9, R8, R10 ;  /* 0x000000080905723e */ /* 0x000fe4000480700a */
[----:B------:R-:W-:-:S02]  /*2360*/  F2FP.SATFINITE.E4M3.F32.PACK_AB_MERGE_C R6, R13, R12, R14 ;  /* 0x0000000c0d06723e */ /* 0x000fc4000480700e */
[----:B------:R-:W-:Y:S02]  /*2370*/  F2FP.SATFINITE.E4M3.F32.PACK_AB_MERGE_C R7, R17, R16, R7 ;  /* 0x000000101107723e */ /* 0x000fe40004807007 */
[----:B------:R-:W-:Y:S02]  /*2380*/  F2FP.SATFINITE.E4M3.F32.PACK_AB_MERGE_C R20, R21, R20, R22 ;  /* 0x000000141514723e */ /* 0x000fe40004807016 */
[----:B------:R-:W-:Y:S01]  /*2390*/  F2FP.SATFINITE.E4M3.F32.PACK_AB_MERGE_C R21, R25, R24, R26 ;  /* 0x000000181915723e */ /* 0x000fe2000480701a */
[----:B--2---:R2:W-:Y:S01]  /*23a0*/  STS.128 [R0+UR8], R4 ;  /* 0x0000000400007988 */ /* 0x0045e20008000c08 */
[----:B------:R-:W-:Y:S02]  /*23b0*/  F2FP.SATFINITE.E4M3.F32.PACK_AB_MERGE_C R22, R29, R28, R30 ;  /* 0x0000001c1d16723e */ /* 0x000fe4000480701e */
[----:B------:R-:W-:-:S05]  /*23c0*/  F2FP.SATFINITE.E4M3.F32.PACK_AB_MERGE_C R23, R33, R32, R34 ;  /* 0x000000202117723e */ /* 0x000fca0004807022 */
[----:B------:R2:W-:Y:S01]  /*23d0*/  STS.128 [R2+UR8], R20 ;  /* 0x0000001402007988 */ /* 0x0005e20008000c08 */
[----:B------:R3:W-:Y:S06]  /*23e0*/  MEMBAR.ALL.CTA ;  /* 0x0000000000007992 */ /* 0x0007ec0000008000 */
[----:B---3--:R-:W3:Y:S02]  /*23f0*/  FENCE.VIEW.ASYNC.S ;  /* 0x00000000000073c6 */ /* 0x008ee40000000000 */
[----:B---3--:R-:W-:Y:S06]  /*2400*/  BAR.SYNC.DEFER_BLOCKING 0x0 ;  /* 0x0000000000007b1d */ /* 0x008fec0000010000 */
[----:B------:R2:W-:Y:S01]  /*2410*/  @UP1 UTMASTG.2D [UR8], [UR20] ;  /* 0x00000008140013b5 */ /* 0x0005e20008008000 */
[----:B------:R0:W-:Y:S01]  /*2420*/  UTMACMDFLUSH ;  /* 0x00000000000079b7 */ /* 0x0001e20000000000 */
[----:B------:R-:W-:-:S04]  /*2430*/  DEPBAR.LE SB0, 0x0 ;  /* 0x000080000000791a */ /* 0x000fc80000000000 */
[----:B------:R-:W-:Y:S08]  /*2440*/  BAR.SYNC.DEFER_BLOCKING 0x0 ;  /* 0x0000000000007b1d */ /* 0x000ff00000010000 */
[----:B------:R-:W-:Y:S06]  /*2450*/  BAR.SYNC.DEFER_BLOCKING 0x0 ;  /* 0x0000000000007b1d */ /* 0x000fec0000010000 */
[----:B--2---:R-:W-:Y:S05]  /*2460*/  @P2 BRA `(.L_x_68) ;  /* 0x0000000000a02947 */ /* 0x004fea0003800000 */
[----:B------:R-:W2:Y:S01]  /*2470*/  S2UR UR5, SR_CgaCtaId ;  /* 0x00000000000579c3 */ /* 0x000ea20000008800 */
[----:B------:R-:W-:Y:S01]  /*2480*/  NOP ;  /* 0x0000000000007918 */ /* 0x000fe20000000000 */
[----:B------:R-:W-:Y:S01]  /*2490*/  UMOV UR4, 0x50 ;  /* 0x0000005000047882 */ /* 0x000fe20000000000 */
[----:B------:R-:W-:Y:S02]  /*24a0*/  IMAD.U32 R0, RZ, RZ, UR23 ;  /* 0x00000017ff007e24 */ /* 0x000fe4000f8e00ff */
[----:B------:R-:W-:Y:S02]  /*24b0*/  IMAD.MOV.U32 R3, RZ, RZ, 0x3 ;  /* 0x00000003ff037424 */ /* 0x000fe400078e00ff */
[----:B------:R-:W-:Y:S01]  /*24c0*/  IMAD.MOV.U32 R7, RZ, RZ, 0x1 ;  /* 0x00000001ff077424 */ /* 0x000fe200078e00ff */
[----:B------:R-:W-:-:S04]  /*24d0*/  LOP3.LUT R0, R0, 0xffff, RZ, 0xc0, !PT ;  /* 0x0000ffff00007812 */ /* 0x000fc800078ec0ff */
[----:B------:R-:W-:-:S05]  /*24e0*/  SHF.R.U32.HI R0, RZ, 0x5, R0 ;  /* 0x00000005ff007819 */ /* 0x000fca0000011600 */
[----:B------:R-:W-:Y:S01]  /*24f0*/  VIADD R2, R0, 0x10 ;  /* 0x0000001000027836 */ /* 0x000fe20000000000 */
[----:B------:R-:W-:Y:S01]  /*2500*/  SHF.L.U32 R0, R3, R0, RZ ;  /* 0x0000000003007219 */ /* 0x000fe200000006ff */
[----:B--2---:R-:W-:-:S03]  /*2510*/  ULEA UR6, UR5, UR4, 0x18 ;  /* 0x0000000405067291 */ /* 0x004fc6000f8ec0ff */
[----:B------:R-:W-:-:S04]  /*2520*/  SHF.L.U32 R3, R7, R2, RZ ;  /* 0x0000000207037219 */ /* 0x000fc800000006ff */
[----:B------:R-:W-:Y:S02]  /*2530*/  LOP3.LUT R0, R3, R0, RZ, 0xfc, !PT ;  /* 0x0000000003007212 */ /* 0x000fe400078efcff */
[----:B------:R-:W2:Y:S02]  /*2540*/  LDS R5, [UR6] ;  /* 0x00000006ff057984 */ /* 0x000ea40008000800 */
[C---:B------:R-:W-:Y:S02]  /*2550*/  LOP3.LUT R2, R0.reuse, 0xffff, RZ, 0xc0, !PT ;  /* 0x0000ffff00027812 */ /* 0x040fe400078ec0ff */
[----:B--2---:R-:W-:-:S04]  /*2560*/  LOP3.LUT R3, R0, 0xffff, R5, 0x80, !PT ;  /* 0x0000ffff00037812 */ /* 0x004fc800078e8005 */
[----:B------:R-:W-:-:S13]  /*2570*/  ISETP.NE.AND P0, PT, R3, R2, PT ;  /* 0x000000020300720c */ /* 0x000fda0003f05270 */
[----:B------:R-:W-:Y:S05]  /*2580*/  @P0 BRA `(.L_x_69) ;  /* 0x0000000000500947 */ /* 0x000fea0003800000 */
[----:B------:R-:W-:Y:S02]  /*2590*/  SHF.R.U32.HI R5, RZ, 0x10, R5 ;  /* 0x00000010ff057819 */ /* 0x000fe40000011605 */
[----:B------:R-:W-:-:S04]  /*25a0*/  SHF.R.U32.HI R2, RZ, 0x10, R0 ;  /* 0x00000010ff027819 */ /* 0x000fc80000011600 */
[----:B------:R-:W-:-:S04]  /*25b0*/  LOP3.LUT R5, R5, R2, RZ, 0xc0, !PT ;  /* 0x0000000205057212 */ /* 0x000fc800078ec0ff */
[----:B------:R-:W-:-:S13]  /*25c0*/  ISETP.NE.AND P0, PT, R5, R2, PT ;  /* 0x000000020500720c */ /* 0x000fda0003f05270 */
[----:B------:R-:W-:Y:S05]  /*25d0*/  @P0 BRA `(.L_x_70) ;  /* 0x0000000000300947 */ /* 0x000fea0003800000 */
[----:B------:R-:W-:Y:S01]  /*25e0*/  R2UR UR4, R0 ;  /* 0x00000000000472ca */ /* 0x000fe200000e0000 */
[----:B------:R-:W-:Y:S01]  /*25f0*/  VOTEU.ANY UR5, UPT, PT ;  /* 0x0000000000057886 */ /* 0x000fe200038e0100 */
[----:B------:R-:W2:Y:S01]  /*2600*/  S2R R0, SR_LANEID ;  /* 0x0000000000007919 */ /* 0x000ea20000000000 */
[----:B------:R-:W-:-:S10]  /*2610*/  UFLO.U32 UR5, UR5 ;  /* 0x00000005000572bd */ /* 0x000fd400080e0000 */
[----:B------:R-:W-:-:S06]  /*2620*/  ULOP3.LUT UR4, URZ, UR4, URZ, 0x33, !UPT ;  /* 0x00000004ff047292 */ /* 0x000fcc000f8e33ff */
[----:B------:R-:W-:-:S04]  /*2630*/  IMAD.U32 R2, RZ, RZ, UR4 ;  /* 0x00000004ff027e24 */ /* 0x000fc8000f8e00ff */
[----:B------:R-:W3:Y:S02]  /*2640*/  REDUX UR7, R2 ;  /* 0x00000000020773c4 */ /* 0x000ee40000000000 */
[----:B------:R4:W-:Y:S01]  /*2650*/  UTCATOMSWS.AND URZ, UR4 ;  /* 0x0000000400ff79e3 */ /* 0x0009e20008000000 */
[----:B--2---:R-:W-:Y:S01]  /*2660*/  ISETP.EQ.U32.AND P0, PT, R0, UR5, PT ;  /* 0x0000000500007c0c */ /* 0x004fe2000bf02070 */
[----:B---3--:R-:W-:-:S12]  /*2670*/  IMAD.U32 R0, RZ, RZ, UR7 ;  /* 0x00000007ff007e24 */ /* 0x008fd8000f8e00ff */
[----:B------:R4:W-:Y:S01]  /*2680*/  @P0 ATOMS.AND RZ, [UR6], R0 ;  /* 0x00000000ffff098c */ /* 0x0009e2000a800006 */
[----:B------:R-:W-:Y:S05]  /*2690*/  BRA `(.L_x_68) ;  /* 0x0000000000147947 */ /* 0x000fea0003800000 */
.L_x_70:
[----:B------:R-:W-:-:S07]  /*26a0*/  MOV R2, 0x26c0 ;  /* 0x000026c000027802 */ /* 0x000fce0000000f00 */
[----:B-1----:R-:W-:Y:S05]  /*26b0*/  CALL.REL.NOINC `($__internal_0_$__cuda_sm10x_tcgen05_guardrail_trap_col_being_dealloced_not_returned_by_alloc) ;  /* 0x0000000000447944 */ /* 0x002fea0003c00000 */
[----:B------:R-:W-:Y:S05]  /*26c0*/  BRA `(.L_x_68) ;  /* 0x0000000000087947 */ /* 0x000fea0003800000 */
.L_x_69:
[----:B------:R-:W-:-:S07]  /*26d0*/  MOV R2, 0x26f0 ;  /* 0x000026f000027802 */ /* 0x000fce0000000f00 */
[----:B-1----:R-:W-:Y:S05]  /*26e0*/  CALL.REL.NOINC `($__internal_2_$__cuda_sm10x_tcgen05_guardrail_trap_unallocated_columns_being_dealloced) ;  /* 0x0000000000507944 */ /* 0x002fea0003c00000 */
.L_x_68:
[----:B------:R-:W-:Y:S01]  /*26f0*/  NOP ;  /* 0x0000000000007918 */ /* 0x000fe20000000000 */
[----:B----4-:R-:W-:Y:S05]  /*2700*/  EXIT ;  /* 0x000000000000794d */ /* 0x010fea0003800000 */
.L_x_57:
[----:B------:R-:W2:Y:S02]  /*2710*/  SYNCS.PHASECHK.TRANS64.TRYWAIT P0, [UR8+0x4000], RZ ;  /* 0x004000ffff0075a7 */ /* 0x000ea40008001108 */
[----:B--2---:R-:W-:Y:S05]  /*2720*/  @!P0 BRA `(.L_x_57) ;  /* 0xfffffffc00f88947 */ /* 0x004fea000383ffff */
[----:B------:R-:W-:Y:S05]  /*2730*/  BRA `(.L_x_71) ;  /* 0xfffffff000b87947 */ /* 0x000fea000383ffff */
.L_x_59:
[----:B------:R-:W2:Y:S02]  /*2740*/  SYNCS.PHASECHK.TRANS64.TRYWAIT P1, [UR8+0x4010], RZ ;  /* 0x004010ffff0075a7 */ /* 0x000ea40008021108 */
[----:B--2---:R-:W-:Y:S05]  /*2750*/  @!P1 BRA `(.L_x_59) ;  /* 0xfffffffc00f89947 */ /* 0x004fea000383ffff */
[----:B------:R-:W-:Y:S05]  /*2760*/  BRA `(.L_x_72) ;  /* 0xfffffff4002c7947 */ /* 0x000fea000383ffff */
.L_x_60:
[----:B------:R-:W3:Y:S02]  /*2770*/  SYNCS.PHASECHK.TRANS64.TRYWAIT P0, [UR28+0x4000], R2 ;  /* 0x00400002ff0075a7 */ /* 0x000ee4000800111c */
[----:B---3--:R-:W-:Y:S05]  /*2780*/  @!P0 BRA `(.L_x_60) ;  /* 0xfffffffc00f88947 */ /* 0x008fea000383ffff */
[----:B------:R-:W-:Y:S05]  /*2790*/  BRA `(.L_x_73) ;  /* 0xfffffff400a87947 */ /* 0x000fea000383ffff */
.L_x_62:
[----:B------:R-:W3:Y:S02]  /*27a0*/  SYNCS.PHASECHK.TRANS64.TRYWAIT P0, [UR28+0x4010], R2 ;  /* 0x00401002ff0075a7 */ /* 0x000ee4000800111c */
[----:B---3--:R-:W-:Y:S05]  /*27b0*/  @!P0 BRA `(.L_x_62) ;  /* 0xfffffffc00f88947 */ /* 0x008fea000383ffff */
[----:B------:R-:W-:Y:S05]  /*27c0*/  BRA `(.L_x_74) ;  /* 0xfffffff800187947 */ /* 0x000fea000383ffff */
        .weak           $__internal_0_$__cuda_sm10x_tcgen05_guardrail_trap_col_being_dealloced_not_returned_by_alloc
        .type           $__internal_0_$__cuda_sm10x_tcgen05_guardrail_trap_col_being_dealloced_not_returned_by_alloc,@function
        .size           $__internal_0_$__cuda_sm10x_tcgen05_guardrail_trap_col_being_dealloced_not_returned_by_alloc,($__internal_1_$__cuda_sm10x_tcgen05_guardrail_trap_phase_invalid_during_alloc - $__internal_0_$__cuda_sm10x_tcgen05_guardrail_trap_col_being_dealloced_not_returned_by_alloc)
$__internal_0_$__cuda_sm10x_tcgen05_guardrail_trap_col_being_dealloced_not_returned_by_alloc:
[----:B------:R-:W-:Y:S05]  /*27d0*/  BPT.TRAP 0x1 ;  /* 0x000000040000795c */ /* 0x000fea0000300000 */
[----:B------:R-:W-:-:S04]  /*27e0*/  IMAD.MOV.U32 R3, RZ, RZ, 0x0 ;  /* 0x00000000ff037424 */ /* 0x000fc800078e00ff */
[----:B------:R-:W-:Y:S05]  /*27f0*/  RET.REL.NODEC R2 `(gluon_tcgen05) ;  /* 0xffffffd802007950 */ /* 0x000fea0003c3ffff */
        .weak           $__internal_1_$__cuda_sm10x_tcgen05_guardrail_trap_phase_invalid_during_alloc
        .type           $__internal_1_$__cuda_sm10x_tcgen05_guardrail_trap_phase_invalid_during_alloc,@function
        .size           $__internal_1_$__cuda_sm10x_tcgen05_guardrail_trap_phase_invalid_during_alloc,($__internal_2_$__cuda_sm10x_tcgen05_guardrail_trap_unallocated_columns_being_dealloced - $__internal_1_$__cuda_sm10x_tcgen05_guardrail_trap_phase_invalid_during_alloc)
$__internal_1_$__cuda_sm10x_tcgen05_guardrail_trap_phase_invalid_during_alloc:
[----:B------:R-:W-:Y:S05]  /*2800*/  BPT.TRAP 0x1 ;  /* 0x000000040000795c */ /* 0x000fea0000300000 */
[----:B------:R-:W-:-:S04]  /*2810*/  IMAD.MOV.U32 R3, RZ, RZ, 0x0 ;  /* 0x00000000ff037424 */ /* 0x000fc800078e00ff */
[----:B------:R-:W-:Y:S05]  /*2820*/  RET.REL.NODEC R2 `(gluon_tcgen05) ;  /* 0xffffffd402f47950 */ /* 0x000fea0003c3ffff */
        .weak           $__internal_2_$__cuda_sm10x_tcgen05_guardrail_trap_unallocated_columns_being_dealloced
        .type           $__internal_2_$__cuda_sm10x_tcgen05_guardrail_trap_unallocated_columns_being_dealloced,@function
        .size           $__internal_2_$__cuda_sm10x_tcgen05_guardrail_trap_unallocated_columns_being_dealloced,(.L_x_78 - $__internal_2_$__cuda_sm10x_tcgen05_guardrail_trap_unallocated_columns_being_dealloced)
$__internal_2_$__cuda_sm10x_tcgen05_guardrail_trap_unallocated_columns_being_dealloced:
[----:B------:R-:W-:Y:S05]  /*2830*/  BPT.TRAP 0x1 ;  /* 0x000000040000795c */ /* 0x000fea0000300000 */
[----:B------:R-:W-:-:S04]  /*2840*/  IMAD.MOV.U32 R3, RZ, RZ, 0x0 ;  /* 0x00000000ff037424 */ /* 0x000fc800078e00ff */
[----:B------:R-:W-:Y:S05]  /*2850*/  RET.REL.NODEC R2 `(gluon_tcgen05) ;  /* 0xffffffd402e87950 */ /* 0x000fea0003c3ffff */
.L_x_75:
[----:B------:R-:W-:-:S00]  /*2860*/  BRA `(.L_x_75) ;  /* 0xfffffffc00fc7947 */ /* 0x000fc0000383ffff */
[----:B------:R-:W-:-:S00]  /*2870*/  NOP ;  /* 0x0000000000007918 */ /* 0x000fc00000000000 */
        /* <DEDUP_REMOVED lines=8> */
.L_x_78:


//--------------------- .nv.shared.gluon_tcgen05  --------------------------
	.section	.nv.shared.gluon_tcgen05,"aw",@nobits
	.sectionflags	@""
	.align	16
	.zero		1024


//--------------------- .nv.shared.reserved.0     --------------------------
	.section	.nv.shared.reserved.0,"aw",@nobits
	.align	8
	.weak		__nv_reservedSMEM_offset_0_alias
	.size		__nv_reservedSMEM_offset_0_alias, 0, 64
	.other		__nv_reservedSMEM_offset_0_alias,@"STO_CUDA_RESERVED_SHARED STV_DEFAULT"
__nv_reservedSMEM_offset_0_alias:
	.zero		0
.nv.shared.reserved.0:
	.zero		64
	.weak		__nv_reservedSMEM_allocation_phase
	.type		__nv_reservedSMEM_allocation_phase,@object
	.size		__nv_reservedSMEM_allocation_phase,(.L_0 - __nv_reservedSMEM_allocation_phase)
__nv_reservedSMEM_allocation_phase:
	.zero		1
.L_0:
	.zero		7
	.weak		__nv_reservedSMEM_devtool_atexit_pc
	.type		__nv_reservedSMEM_devtool_atexit_pc,@object
	.size		__nv_reservedSMEM_devtool_atexit_pc,(__nv_reservedSMEM_allocation_mask - __nv_reservedSMEM_devtool_atexit_pc)
__nv_reservedSMEM_devtool_atexit_pc:
	.zero		8
	.weak		__nv_reservedSMEM_allocation_mask
	.type		__nv_reservedSMEM_allocation_mask,@object
	.size		__nv_reservedSMEM_allocation_mask,(.L_2 - __nv_reservedSMEM_allocation_mask)
__nv_reservedSMEM_allocation_mask:
	.zero		4
.L_2:


//--------------------- .nv.constant0.gluon_tcgen05 --------------------------
	.section	.nv.constant0.gluon_tcgen05,"a",@progbits
	.sectionflags	@""
	.align	4
.nv.constant0.gluon_tcgen05:
	.zero		976


//--------------------- SYMBOLS --------------------------

	.type		.nv.reservedSmem.offset0,@object
	.size		.nv.reservedSmem.offset0,0x4
	.type		.nv.reservedSmem.cap,@object
	.size		.nv.reservedSmem.cap,0x4
